//
// Generated by NVIDIA NVVM Compiler
//
// Compiler Build ID: CL-36424714
// Cuda compilation tools, release 13.0, V13.0.88
// Based on NVVM 20.0.0
//

.version 9.0
.target sm_100
.address_size 64

	// .globl	_Z8simulateP8str_elemS0_ffPf
.func  (.param .b64 func_retval0) __internal_accurate_pow
(
	.param .b64 __internal_accurate_pow_param_0
)
;

.visible .entry _Z8simulateP8str_elemS0_ffPf(
	.param .u64 .ptr .align 1 _Z8simulateP8str_elemS0_ffPf_param_0,
	.param .u64 .ptr .align 1 _Z8simulateP8str_elemS0_ffPf_param_1,
	.param .f32 _Z8simulateP8str_elemS0_ffPf_param_2,
	.param .f32 _Z8simulateP8str_elemS0_ffPf_param_3,
	.param .u64 .ptr .align 1 _Z8simulateP8str_elemS0_ffPf_param_4
)
{
	.reg .pred 	%p<234>;
	.reg .b32 	%r<268>;
	.reg .b32 	%f<271>;
	.reg .b64 	%rd<29>;
	.reg .b64 	%fd<307>;

	ld.param.u64 	%rd8, [_Z8simulateP8str_elemS0_ffPf_param_0];
	ld.param.f32 	%f68, [_Z8simulateP8str_elemS0_ffPf_param_3];
	cvta.to.global.u64 	%rd1, %rd8;
	mov.u32 	%r59, %ctaid.x;
	mov.u32 	%r60, %ntid.x;
	mov.u32 	%r61, %tid.x;
	mad.lo.s32 	%r1, %r59, %r60, %r61;
	mov.u32 	%r62, %ctaid.y;
	mov.u32 	%r63, %ntid.y;
	mov.u32 	%r64, %tid.y;
	mad.lo.s32 	%r65, %r62, %r63, %r64;
	mov.u32 	%r66, %ctaid.z;
	mov.u32 	%r67, %ntid.z;
	mov.u32 	%r68, %tid.z;
	mad.lo.s32 	%r69, %r66, %r67, %r68;
	mul.lo.s32 	%r4, %r1, 10000;
	mul.lo.s32 	%r5, %r65, 100;
	add.s32 	%r70, %r4, %r5;
	add.s32 	%r6, %r70, %r69;
	max.u32 	%r71, %r1, %r65;
	max.u32 	%r72, %r71, %r69;
	setp.gt.u32 	%p2, %r72, 99;
	@%p2 bra 	$L__BB0_219;
	add.s32 	%r253, %r1, -1;
	add.s32 	%r74, %r1, 1;
	setp.gt.u32 	%p3, %r253, %r74;
	mov.b32 	%r265, 0;
	mov.f64 	%fd292, 0d0000000000000000;
	mov.f64 	%fd293, %fd292;
	mov.f64 	%fd294, %fd292;
	@%p3 bra 	$L__BB0_18;
	mul.wide.u32 	%rd9, %r6, 44;
	add.s64 	%rd2, %rd1, %rd9;
	mov.f64 	%fd76, 0d4000000000000000;
	{
	.reg .b32 %temp; 
	mov.b64 	{%temp, %r8}, %fd76;
	}
	and.b32  	%r9, %r8, 2146435072;
	setp.eq.s32 	%p4, %r9, 1062207488;
	setp.lt.s32 	%p5, %r8, 0;
	selp.b32 	%r10, 0, 2146435072, %p5;
	and.b32  	%r76, %r8, 2147483647;
	setp.ne.s32 	%p6, %r76, 1071644672;
	and.pred  	%p1, %p4, %p6;
	or.b32  	%r11, %r10, -2147483648;
	add.s32 	%r12, %r69, %r4;
	mov.b32 	%r265, 0;
	mov.f32 	%f262, 0f00000000;
	mov.f32 	%f263, %f262;
	mov.f32 	%f264, %f262;
$L__BB0_3:
	mov.u32 	%r15, %r253;
	setp.eq.s32 	%p7, %r15, -1;
	@%p7 bra 	$L__BB0_99;
	setp.eq.s32 	%p8, %r15, 100;
	@%p8 bra 	$L__BB0_99;
	add.s32 	%r255, %r65, -1;
	add.s32 	%r77, %r65, 1;
	setp.gt.u32 	%p9, %r255, %r77;
	@%p9 bra 	$L__BB0_99;
	mul.lo.s32 	%r18, %r15, 10000;
$L__BB0_7:
	mov.u32 	%r19, %r255;
	setp.eq.s32 	%p10, %r19, -1;
	@%p10 bra 	$L__BB0_98;
	setp.eq.s32 	%p11, %r19, 100;
	@%p11 bra 	$L__BB0_98;
	add.s32 	%r78, %r69, -1;
	add.s32 	%r79, %r69, 1;
	setp.gt.u32 	%p12, %r78, %r79;
	@%p12 bra 	$L__BB0_98;
	add.s32 	%r257, %r12, %r5;
	add.s32 	%r81, %r69, %r18;
	add.s32 	%r259, %r81, %r5;
	mul.lo.s32 	%r82, %r19, 100;
	add.s32 	%r261, %r81, %r82;
	add.s32 	%r258, %r12, %r82;
	mov.b32 	%r262, -1;
	mov.u32 	%r260, %r69;
$L__BB0_11:
	add.s32 	%r32, %r262, -2;
	add.s32 	%r83, %r260, -1;
	setp.eq.s32 	%p13, %r83, -1;
	@%p13 bra 	$L__BB0_97;
	setp.eq.s32 	%p14, %r83, 100;
	@%p14 bra 	$L__BB0_97;
	setp.eq.s32 	%p15, %r19, %r65;
	setp.eq.s32 	%p16, %r15, %r1;
	setp.eq.s32 	%p17, %r32, -2;
	and.pred  	%p18, %p17, %p15;
	and.pred  	%p19, %p16, %p18;
	@%p19 bra 	$L__BB0_97;
	setp.lt.s32 	%p20, %r8, 0;
	setp.eq.s32 	%p21, %r9, 1062207488;
	add.s32 	%r84, %r261, -1;
	mul.wide.u32 	%rd10, %r84, 44;
	add.s64 	%rd5, %rd1, %rd10;
	ld.global.f32 	%f13, [%rd5];
	ld.global.f32 	%f14, [%rd2];
	sub.f32 	%f15, %f13, %f14;
	ld.global.f32 	%f16, [%rd5+4];
	ld.global.f32 	%f17, [%rd2+4];
	sub.f32 	%f18, %f16, %f17;
	ld.global.f32 	%f19, [%rd5+8];
	ld.global.f32 	%f20, [%rd2+8];
	sub.f32 	%f21, %f19, %f20;
	cvt.f64.f32 	%fd7, %f15;
	{
	.reg .b32 %temp; 
	mov.b64 	{%temp, %r33}, %fd7;
	}
	abs.f64 	%fd8, %fd7;
	{ // callseq 0, 0
	.param .b64 param0;
	st.param.f64 	[param0], %fd8;
	.param .b64 retval0;
	call.uni (retval0), 
	__internal_accurate_pow, 
	(
	param0
	);
	ld.param.f64 	%fd77, [retval0];
	} // callseq 0
	setp.lt.s32 	%p23, %r33, 0;
	neg.f64 	%fd79, %fd77;
	selp.f64 	%fd80, %fd79, %fd77, %p21;
	selp.f64 	%fd81, %fd80, %fd77, %p23;
	setp.eq.f32 	%p24, %f15, 0f00000000;
	selp.b32 	%r85, %r33, 0, %p21;
	or.b32  	%r86, %r85, 2146435072;
	selp.b32 	%r87, %r86, %r85, %p20;
	mov.b32 	%r88, 0;
	mov.b64 	%fd82, {%r88, %r87};
	selp.f64 	%fd298, %fd82, %fd81, %p24;
	add.f64 	%fd83, %fd7, 0d4000000000000000;
	{
	.reg .b32 %temp; 
	mov.b64 	{%temp, %r89}, %fd83;
	}
	and.b32  	%r34, %r89, 2146435072;
	setp.ne.s32 	%p25, %r34, 2146435072;
	mov.f64 	%fd295, %fd298;
	@%p25 bra 	$L__BB0_23;
	setp.num.f32 	%p26, %f15, %f15;
	@%p26 bra 	$L__BB0_21;
	mov.f64 	%fd84, 0d4000000000000000;
	add.rn.f64 	%fd295, %fd7, %fd84;
	bra.uni 	$L__BB0_23;
$L__BB0_17:
	cvt.f64.f32 	%fd294, %f264;
	cvt.f64.f32 	%fd293, %f263;
	cvt.f64.f32 	%fd292, %f262;
$L__BB0_18:
	ld.param.u64 	%rd27, [_Z8simulateP8str_elemS0_ffPf_param_1];
	mul.wide.u32 	%rd24, %r6, 44;
	add.s64 	%rd25, %rd1, %rd24;
	add.s64 	%rd3, %rd25, 12;
	ld.global.f32 	%f193, [%rd25+12];
	add.f32 	%f194, %f193, %f193;
	cvt.f64.f32 	%fd214, %f194;
	mul.f64 	%fd215, %fd214, 0d3FF34D7EBF203CF4;
	sub.f64 	%fd216, %fd294, %fd215;
	cvt.rn.f32.f64 	%f1, %fd216;
	ld.global.f32 	%f195, [%rd25+16];
	add.f32 	%f196, %f195, %f195;
	cvt.f64.f32 	%fd217, %f196;
	mul.f64 	%fd218, %fd217, 0d3FF34D7EBF203CF4;
	sub.f64 	%fd219, %fd293, %fd218;
	cvt.rn.f32.f64 	%f2, %fd219;
	ld.global.f32 	%f197, [%rd25+20];
	add.f32 	%f198, %f197, %f197;
	cvt.f64.f32 	%fd220, %f198;
	mul.f64 	%fd221, %fd220, 0d3FF34D7EBF203CF4;
	sub.f64 	%fd222, %fd292, %fd221;
	cvt.rn.f32.f64 	%f3, %fd222;
	cvta.to.global.u64 	%rd26, %rd27;
	add.s64 	%rd4, %rd26, %rd24;
	ld.global.u32 	%r14, [%rd25+24];
	or.b32  	%r193, %r14, 4;
	setp.eq.s32 	%p145, %r193, 4;
	@%p145 bra 	$L__BB0_19;
	bra.uni 	$L__BB0_160;
$L__BB0_19:
	setp.ne.s32 	%p146, %r14, 0;
	setp.lt.s32 	%p147, %r265, 1;
	or.pred  	%p148, %p146, %p147;
	@%p148 bra 	$L__BB0_100;
	mov.b32 	%r223, 1;
	st.global.u32 	[%rd4+24], %r223;
	mov.b32 	%r224, 0;
	st.global.u32 	[%rd4+28], %r224;
	st.global.u32 	[%rd4+32], %r224;
	bra.uni 	$L__BB0_218;
$L__BB0_21:
	setp.neu.f64 	%p27, %fd8, 0d7FF0000000000000;
	mov.f64 	%fd295, %fd298;
	@%p27 bra 	$L__BB0_23;
	setp.lt.s32 	%p28, %r33, 0;
	selp.b32 	%r90, %r11, %r10, %p1;
	selp.b32 	%r91, %r90, %r10, %p28;
	mov.b32 	%r92, 0;
	mov.b64 	%fd295, {%r92, %r91};
$L__BB0_23:
	setp.lt.s32 	%p29, %r8, 0;
	setp.eq.s32 	%p30, %r9, 1062207488;
	cvt.f64.f32 	%fd13, %f18;
	{
	.reg .b32 %temp; 
	mov.b64 	{%temp, %r35}, %fd13;
	}
	abs.f64 	%fd14, %fd13;
	{ // callseq 1, 0
	.param .b64 param0;
	st.param.f64 	[param0], %fd14;
	.param .b64 retval0;
	call.uni (retval0), 
	__internal_accurate_pow, 
	(
	param0
	);
	ld.param.f64 	%fd85, [retval0];
	} // callseq 1
	setp.lt.s32 	%p32, %r35, 0;
	neg.f64 	%fd87, %fd85;
	selp.f64 	%fd88, %fd87, %fd85, %p30;
	selp.f64 	%fd89, %fd88, %fd85, %p32;
	setp.eq.f32 	%p33, %f18, 0f00000000;
	selp.b32 	%r93, %r35, 0, %p30;
	or.b32  	%r94, %r93, 2146435072;
	selp.b32 	%r95, %r94, %r93, %p29;
	mov.b32 	%r96, 0;
	mov.b64 	%fd90, {%r96, %r95};
	selp.f64 	%fd299, %fd90, %fd89, %p33;
	add.f64 	%fd91, %fd13, 0d4000000000000000;
	{
	.reg .b32 %temp; 
	mov.b64 	{%temp, %r97}, %fd91;
	}
	and.b32  	%r36, %r97, 2146435072;
	setp.ne.s32 	%p34, %r36, 2146435072;
	mov.f64 	%fd296, %fd299;
	@%p34 bra 	$L__BB0_28;
	setp.num.f32 	%p35, %f18, %f18;
	@%p35 bra 	$L__BB0_26;
	mov.f64 	%fd92, 0d4000000000000000;
	add.rn.f64 	%fd296, %fd13, %fd92;
	bra.uni 	$L__BB0_28;
$L__BB0_26:
	setp.neu.f64 	%p36, %fd14, 0d7FF0000000000000;
	mov.f64 	%fd296, %fd299;
	@%p36 bra 	$L__BB0_28;
	selp.b32 	%r98, %r11, %r10, %p1;
	selp.b32 	%r99, %r98, %r10, %p32;
	mov.b32 	%r100, 0;
	mov.b64 	%fd296, {%r100, %r99};
$L__BB0_28:
	setp.eq.f32 	%p41, %f18, 0f3F800000;
	selp.f64 	%fd93, 0d3FF0000000000000, %fd296, %p41;
	setp.eq.f32 	%p42, %f15, 0f3F800000;
	selp.f64 	%fd94, 0d3FF0000000000000, %fd295, %p42;
	add.f64 	%fd19, %fd94, %fd93;
	cvt.f64.f32 	%fd20, %f21;
	{
	.reg .b32 %temp; 
	mov.b64 	{%temp, %r37}, %fd20;
	}
	abs.f64 	%fd21, %fd20;
	{ // callseq 2, 0
	.param .b64 param0;
	st.param.f64 	[param0], %fd21;
	.param .b64 retval0;
	call.uni (retval0), 
	__internal_accurate_pow, 
	(
	param0
	);
	ld.param.f64 	%fd95, [retval0];
	} // callseq 2
	setp.lt.s32 	%p43, %r37, 0;
	neg.f64 	%fd97, %fd95;
	selp.f64 	%fd98, %fd97, %fd95, %p30;
	selp.f64 	%fd99, %fd98, %fd95, %p43;
	setp.eq.f32 	%p44, %f21, 0f00000000;
	selp.b32 	%r101, %r37, 0, %p30;
	or.b32  	%r102, %r101, 2146435072;
	selp.b32 	%r103, %r102, %r101, %p29;
	mov.b32 	%r104, 0;
	mov.b64 	%fd100, {%r104, %r103};
	selp.f64 	%fd300, %fd100, %fd99, %p44;
	add.f64 	%fd101, %fd20, 0d4000000000000000;
	{
	.reg .b32 %temp; 
	mov.b64 	{%temp, %r105}, %fd101;
	}
	and.b32  	%r38, %r105, 2146435072;
	setp.ne.s32 	%p45, %r38, 2146435072;
	mov.f64 	%fd297, %fd300;
	@%p45 bra 	$L__BB0_33;
	setp.num.f32 	%p46, %f21, %f21;
	@%p46 bra 	$L__BB0_31;
	mov.f64 	%fd102, 0d4000000000000000;
	add.rn.f64 	%fd297, %fd20, %fd102;
	bra.uni 	$L__BB0_33;
$L__BB0_31:
	setp.neu.f64 	%p47, %fd21, 0d7FF0000000000000;
	mov.f64 	%fd297, %fd300;
	@%p47 bra 	$L__BB0_33;
	selp.b32 	%r106, %r11, %r10, %p1;
	selp.b32 	%r107, %r106, %r10, %p43;
	mov.b32 	%r108, 0;
	mov.b64 	%fd297, {%r108, %r107};
$L__BB0_33:
	ld.param.u64 	%rd28, [_Z8simulateP8str_elemS0_ffPf_param_4];
	setp.eq.f32 	%p49, %f21, 0f3F800000;
	selp.f64 	%fd103, 0d3FF0000000000000, %fd297, %p49;
	add.f64 	%fd104, %fd19, %fd103;
	sqrt.rn.f64 	%fd105, %fd104;
	cvt.rn.f32.f64 	%f71, %fd105;
	div.rn.f32 	%f72, %f15, %f71;
	div.rn.f32 	%f73, %f18, %f71;
	div.rn.f32 	%f74, %f21, %f71;
	cvta.to.global.u64 	%rd11, %rd28;
	ld.global.f32 	%f22, [%rd11];
	ld.global.f32 	%f23, [%rd11+4];
	mul.f32 	%f75, %f73, %f23;
	fma.rn.f32 	%f76, %f72, %f22, %f75;
	ld.global.f32 	%f24, [%rd11+8];
	fma.rn.f32 	%f25, %f74, %f24, %f76;
	ld.global.f32 	%f26, [%rd11+12];
	ld.global.f32 	%f27, [%rd11+16];
	mul.f32 	%f77, %f73, %f27;
	fma.rn.f32 	%f78, %f72, %f26, %f77;
	ld.global.f32 	%f28, [%rd11+20];
	fma.rn.f32 	%f29, %f74, %f28, %f78;
	ld.global.f32 	%f30, [%rd11+24];
	ld.global.f32 	%f31, [%rd11+28];
	mul.f32 	%f79, %f73, %f31;
	fma.rn.f32 	%f80, %f72, %f30, %f79;
	ld.global.f32 	%f32, [%rd11+32];
	fma.rn.f32 	%f33, %f74, %f32, %f80;
	ld.global.u32 	%r39, [%rd2+40];
	setp.ne.s32 	%p50, %r39, 0;
	mov.f32 	%f70, 0f00000000;
	mov.f32 	%f261, %f70;
	@%p50 bra 	$L__BB0_40;
	ld.global.u32 	%r109, [%rd2+28];
	mov.f32 	%f261, 0f3F800000;
	setp.eq.s32 	%p51, %r109, 3;
	@%p51 bra 	$L__BB0_38;
	setp.eq.s32 	%p52, %r109, 2;
	@%p52 bra 	$L__BB0_40;
	setp.ne.s32 	%p53, %r109, 1;
	@%p53 bra 	$L__BB0_39;
	ld.global.f32 	%f82, [%rd2+32];
	add.f32 	%f83, %f82, 0fBD4CCCCD;
	div.rn.f32 	%f261, %f83, 0f3DA3D70A;
	bra.uni 	$L__BB0_40;
$L__BB0_38:
	ld.global.f32 	%f84, [%rd2+32];
	add.f32 	%f85, %f84, 0fBE6B851F;
	div.rn.f32 	%f86, %f85, 0fBDA3D70A;
	add.f32 	%f261, %f86, 0f3F800000;
	bra.uni 	$L__BB0_40;
$L__BB0_39:
	mov.f32 	%f261, %f70;
$L__BB0_40:
	setp.ne.s32 	%p54, %r39, 1;
	@%p54 bra 	$L__BB0_47;
	ld.global.u32 	%r110, [%rd2+28];
	mov.f32 	%f261, 0f3F800000;
	setp.eq.s32 	%p55, %r110, 3;
	@%p55 bra 	$L__BB0_45;
	setp.eq.s32 	%p56, %r110, 2;
	@%p56 bra 	$L__BB0_47;
	setp.ne.s32 	%p57, %r110, 1;
	@%p57 bra 	$L__BB0_46;
	ld.global.f32 	%f89, [%rd2+32];
	add.f32 	%f90, %f89, 0fBD4CCCCD;
	div.rn.f32 	%f261, %f90, 0f3D23D70A;
	bra.uni 	$L__BB0_47;
$L__BB0_45:
	ld.global.f32 	%f91, [%rd2+32];
	add.f32 	%f92, %f91, 0fBE0F5C29;
	div.rn.f32 	%f93, %f92, 0fBD0F5C29;
	add.f32 	%f261, %f93, 0f3F800000;
	bra.uni 	$L__BB0_47;
$L__BB0_46:
	mov.f32 	%f261, 0f00000000;
$L__BB0_47:
	setp.eq.s32 	%p58, %r39, 3;
	mul.f32 	%f95, %f261, 0f4652F000;
	cvt.f64.f32 	%fd106, %f95;
	mul.f64 	%fd107, %fd106, 0d3EB0C6F7A0B5ED8D;
	mul.f64 	%fd108, %fd107, 0d3FD0000000000000;
	cvt.rn.f32.f64 	%f96, %fd108;
	selp.f32 	%f97, 0f00000000, %f96, %p58;
	mul.f32 	%f98, %f25, %f97;
	fma.rn.f32 	%f40, %f22, %f98, %f264;
	mul.f32 	%f99, %f29, %f97;
	fma.rn.f32 	%f41, %f23, %f99, %f263;
	mul.f32 	%f100, %f33, %f97;
	fma.rn.f32 	%f42, %f100, %f24, %f262;
	ld.global.u32 	%r111, [%rd5+24];
	add.s32 	%r112, %r111, -1;
	setp.gt.u32 	%p59, %r112, 1;
	@%p59 bra 	$L__BB0_80;
	ld.global.u32 	%r113, [%rd2+24];
	or.b32  	%r114, %r113, 4;
	setp.eq.s32 	%p60, %r114, 4;
	@%p60 bra 	$L__BB0_49;
	bra.uni 	$L__BB0_80;
$L__BB0_49:
	setp.ne.s32 	%p61, %r34, 2146435072;
	ld.global.f32 	%f43, [%rd5+32];
	@%p61 bra 	$L__BB0_54;
	setp.num.f32 	%p62, %f15, %f15;
	@%p62 bra 	$L__BB0_52;
	mov.f64 	%fd109, 0d4000000000000000;
	add.rn.f64 	%fd298, %fd7, %fd109;
	bra.uni 	$L__BB0_54;
$L__BB0_52:
	setp.neu.f64 	%p63, %fd8, 0d7FF0000000000000;
	@%p63 bra 	$L__BB0_54;
	setp.lt.s32 	%p64, %r33, 0;
	selp.b32 	%r115, %r11, %r10, %p1;
	selp.b32 	%r116, %r115, %r10, %p64;
	mov.b32 	%r117, 0;
	mov.b64 	%fd298, {%r117, %r116};
$L__BB0_54:
	@%p34 bra 	$L__BB0_59;
	setp.num.f32 	%p66, %f18, %f18;
	@%p66 bra 	$L__BB0_57;
	mov.f64 	%fd110, 0d4000000000000000;
	add.rn.f64 	%fd299, %fd13, %fd110;
	bra.uni 	$L__BB0_59;
$L__BB0_57:
	setp.neu.f64 	%p67, %fd14, 0d7FF0000000000000;
	@%p67 bra 	$L__BB0_59;
	setp.lt.s32 	%p68, %r35, 0;
	selp.b32 	%r118, %r11, %r10, %p1;
	selp.b32 	%r119, %r118, %r10, %p68;
	mov.b32 	%r120, 0;
	mov.b64 	%fd299, {%r120, %r119};
$L__BB0_59:
	selp.f64 	%fd111, 0d3FF0000000000000, %fd299, %p41;
	selp.f64 	%fd112, 0d3FF0000000000000, %fd298, %p42;
	add.f64 	%fd32, %fd112, %fd111;
	@%p45 bra 	$L__BB0_64;
	setp.num.f32 	%p72, %f21, %f21;
	@%p72 bra 	$L__BB0_62;
	mov.f64 	%fd113, 0d4000000000000000;
	add.rn.f64 	%fd300, %fd20, %fd113;
	bra.uni 	$L__BB0_64;
$L__BB0_62:
	setp.neu.f64 	%p73, %fd21, 0d7FF0000000000000;
	@%p73 bra 	$L__BB0_64;
	setp.lt.s32 	%p74, %r37, 0;
	selp.b32 	%r121, %r11, %r10, %p1;
	selp.b32 	%r122, %r121, %r10, %p74;
	mov.b32 	%r123, 0;
	mov.b64 	%fd300, {%r123, %r122};
$L__BB0_64:
	setp.lt.s32 	%p76, %r8, 0;
	setp.eq.s32 	%p77, %r9, 1062207488;
	selp.f64 	%fd114, 0d3FF0000000000000, %fd300, %p49;
	add.f64 	%fd115, %fd32, %fd114;
	sqrt.rn.f64 	%fd116, %fd115;
	cvt.rn.f32.f64 	%f44, %fd116;
	div.rn.f32 	%f101, %f15, %f44;
	div.rn.f32 	%f102, %f18, %f44;
	div.rn.f32 	%f103, %f21, %f44;
	mul.f32 	%f104, %f22, 0f3F333333;
	mul.f32 	%f105, %f23, 0f3F333333;
	mul.f32 	%f106, %f24, 0f3F333333;
	mul.f32 	%f107, %f26, 0f3EE66666;
	mul.f32 	%f108, %f27, 0f3EE66666;
	mul.f32 	%f109, %f28, 0f3EE66666;
	mul.f32 	%f110, %f30, 0f3EE66666;
	mul.f32 	%f111, %f31, 0f3EE66666;
	mul.f32 	%f112, %f32, 0f3EE66666;
	mul.f32 	%f113, %f102, %f105;
	fma.rn.f32 	%f114, %f104, %f101, %f113;
	fma.rn.f32 	%f45, %f103, %f106, %f114;
	mul.f32 	%f115, %f102, %f108;
	fma.rn.f32 	%f116, %f101, %f107, %f115;
	fma.rn.f32 	%f46, %f103, %f109, %f116;
	mul.f32 	%f117, %f102, %f111;
	fma.rn.f32 	%f118, %f101, %f110, %f117;
	fma.rn.f32 	%f47, %f103, %f112, %f118;
	cvt.f64.f32 	%fd36, %f45;
	{
	.reg .b32 %temp; 
	mov.b64 	{%temp, %r40}, %fd36;
	}
	abs.f64 	%fd37, %fd36;
	{ // callseq 3, 0
	.param .b64 param0;
	st.param.f64 	[param0], %fd37;
	.param .b64 retval0;
	call.uni (retval0), 
	__internal_accurate_pow, 
	(
	param0
	);
	ld.param.f64 	%fd117, [retval0];
	} // callseq 3
	setp.lt.s32 	%p79, %r40, 0;
	neg.f64 	%fd119, %fd117;
	selp.f64 	%fd120, %fd119, %fd117, %p77;
	selp.f64 	%fd121, %fd120, %fd117, %p79;
	setp.eq.f32 	%p80, %f45, 0f00000000;
	selp.b32 	%r124, %r40, 0, %p77;
	or.b32  	%r125, %r124, 2146435072;
	selp.b32 	%r126, %r125, %r124, %p76;
	mov.b32 	%r127, 0;
	mov.b64 	%fd122, {%r127, %r126};
	selp.f64 	%fd301, %fd122, %fd121, %p80;
	add.f64 	%fd123, %fd36, 0d4000000000000000;
	{
	.reg .b32 %temp; 
	mov.b64 	{%temp, %r128}, %fd123;
	}
	and.b32  	%r129, %r128, 2146435072;
	setp.ne.s32 	%p81, %r129, 2146435072;
	@%p81 bra 	$L__BB0_69;
	setp.num.f32 	%p82, %f45, %f45;
	@%p82 bra 	$L__BB0_67;
	mov.f64 	%fd124, 0d4000000000000000;
	add.rn.f64 	%fd301, %fd36, %fd124;
	bra.uni 	$L__BB0_69;
$L__BB0_67:
	setp.neu.f64 	%p83, %fd37, 0d7FF0000000000000;
	@%p83 bra 	$L__BB0_69;
	setp.lt.s32 	%p84, %r40, 0;
	selp.b32 	%r130, %r11, %r10, %p1;
	selp.b32 	%r131, %r130, %r10, %p84;
	mov.b32 	%r132, 0;
	mov.b64 	%fd301, {%r132, %r131};
$L__BB0_69:
	setp.lt.s32 	%p85, %r8, 0;
	setp.eq.s32 	%p86, %r9, 1062207488;
	setp.eq.f32 	%p88, %f45, 0f3F800000;
	selp.f64 	%fd42, 0d3FF0000000000000, %fd301, %p88;
	cvt.f64.f32 	%fd43, %f46;
	{
	.reg .b32 %temp; 
	mov.b64 	{%temp, %r41}, %fd43;
	}
	abs.f64 	%fd44, %fd43;
	{ // callseq 4, 0
	.param .b64 param0;
	st.param.f64 	[param0], %fd44;
	.param .b64 retval0;
	call.uni (retval0), 
	__internal_accurate_pow, 
	(
	param0
	);
	ld.param.f64 	%fd125, [retval0];
	} // callseq 4
	setp.lt.s32 	%p89, %r41, 0;
	neg.f64 	%fd127, %fd125;
	selp.f64 	%fd128, %fd127, %fd125, %p86;
	selp.f64 	%fd129, %fd128, %fd125, %p89;
	setp.eq.f32 	%p90, %f46, 0f00000000;
	selp.b32 	%r133, %r41, 0, %p86;
	or.b32  	%r134, %r133, 2146435072;
	selp.b32 	%r135, %r134, %r133, %p85;
	mov.b32 	%r136, 0;
	mov.b64 	%fd130, {%r136, %r135};
	selp.f64 	%fd302, %fd130, %fd129, %p90;
	add.f64 	%fd131, %fd43, 0d4000000000000000;
	{
	.reg .b32 %temp; 
	mov.b64 	{%temp, %r137}, %fd131;
	}
	and.b32  	%r138, %r137, 2146435072;
	setp.ne.s32 	%p91, %r138, 2146435072;
	@%p91 bra 	$L__BB0_74;
	setp.num.f32 	%p92, %f46, %f46;
	@%p92 bra 	$L__BB0_72;
	mov.f64 	%fd132, 0d4000000000000000;
	add.rn.f64 	%fd302, %fd43, %fd132;
	bra.uni 	$L__BB0_74;
$L__BB0_72:
	setp.neu.f64 	%p93, %fd44, 0d7FF0000000000000;
	@%p93 bra 	$L__BB0_74;
	setp.lt.s32 	%p94, %r41, 0;
	selp.b32 	%r139, %r11, %r10, %p1;
	selp.b32 	%r140, %r139, %r10, %p94;
	mov.b32 	%r141, 0;
	mov.b64 	%fd302, {%r141, %r140};
$L__BB0_74:
	setp.lt.s32 	%p95, %r8, 0;
	setp.eq.s32 	%p96, %r9, 1062207488;
	setp.eq.f32 	%p98, %f46, 0f3F800000;
	selp.f64 	%fd133, 0d3FF0000000000000, %fd302, %p98;
	add.f64 	%fd49, %fd42, %fd133;
	cvt.f64.f32 	%fd50, %f47;
	{
	.reg .b32 %temp; 
	mov.b64 	{%temp, %r42}, %fd50;
	}
	abs.f64 	%fd51, %fd50;
	{ // callseq 5, 0
	.param .b64 param0;
	st.param.f64 	[param0], %fd51;
	.param .b64 retval0;
	call.uni (retval0), 
	__internal_accurate_pow, 
	(
	param0
	);
	ld.param.f64 	%fd134, [retval0];
	} // callseq 5
	setp.lt.s32 	%p99, %r42, 0;
	neg.f64 	%fd136, %fd134;
	selp.f64 	%fd137, %fd136, %fd134, %p96;
	selp.f64 	%fd138, %fd137, %fd134, %p99;
	setp.eq.f32 	%p100, %f47, 0f00000000;
	selp.b32 	%r142, %r42, 0, %p96;
	or.b32  	%r143, %r142, 2146435072;
	selp.b32 	%r144, %r143, %r142, %p95;
	mov.b32 	%r145, 0;
	mov.b64 	%fd139, {%r145, %r144};
	selp.f64 	%fd303, %fd139, %fd138, %p100;
	add.f64 	%fd140, %fd50, 0d4000000000000000;
	{
	.reg .b32 %temp; 
	mov.b64 	{%temp, %r146}, %fd140;
	}
	and.b32  	%r147, %r146, 2146435072;
	setp.ne.s32 	%p101, %r147, 2146435072;
	@%p101 bra 	$L__BB0_79;
	setp.num.f32 	%p102, %f47, %f47;
	@%p102 bra 	$L__BB0_77;
	mov.f64 	%fd141, 0d4000000000000000;
	add.rn.f64 	%fd303, %fd50, %fd141;
	bra.uni 	$L__BB0_79;
$L__BB0_77:
	setp.neu.f64 	%p103, %fd51, 0d7FF0000000000000;
	@%p103 bra 	$L__BB0_79;
	setp.lt.s32 	%p104, %r42, 0;
	selp.b32 	%r148, %r11, %r10, %p1;
	selp.b32 	%r149, %r148, %r10, %p104;
	mov.b32 	%r150, 0;
	mov.b64 	%fd303, {%r150, %r149};
$L__BB0_79:
	setp.eq.f32 	%p105, %f47, 0f3F800000;
	selp.f64 	%fd142, 0d3FF0000000000000, %fd303, %p105;
	add.f64 	%fd143, %fd49, %fd142;
	sqrt.rn.f64 	%fd144, %fd143;
	cvt.rn.f32.f64 	%f119, %fd144;
	div.rn.f32 	%f120, %f44, %f119;
	setp.ge.f32 	%p106, %f43, %f120;
	selp.u32 	%r151, 1, 0, %p106;
	add.s32 	%r265, %r265, %r151;
$L__BB0_80:
	setp.eq.s32 	%p107, %r262, 0;
	setp.eq.s32 	%p108, %r19, %r65;
	setp.eq.s32 	%p109, %r15, %r1;
	sub.s32 	%r152, %r15, %r1;
	cvt.rn.f64.s32 	%fd145, %r152;
	mul.f64 	%fd146, %fd145, 0d3F50624DD2F1A9FC;
	sub.f64 	%fd147, %fd146, %fd7;
	cvt.rn.f32.f64 	%f121, %fd147;
	sub.s32 	%r153, %r19, %r65;
	cvt.rn.f64.s32 	%fd148, %r153;
	mul.f64 	%fd149, %fd148, 0d3F50624DD2F1A9FC;
	sub.f64 	%fd150, %fd149, %fd13;
	cvt.rn.f32.f64 	%f122, %fd150;
	cvt.rn.f64.s32 	%fd151, %r262;
	mul.f64 	%fd152, %fd151, 0d3F50624DD2F1A9FC;
	sub.f64 	%fd153, %fd152, %fd20;
	cvt.rn.f32.f64 	%f123, %fd153;
	cvt.f64.f32 	%fd154, %f121;
	mul.f64 	%fd155, %fd154, 0d402E000000000000;
	cvt.f64.f32 	%fd156, %f40;
	sub.f64 	%fd157, %fd156, %fd155;
	cvt.rn.f32.f64 	%f264, %fd157;
	cvt.f64.f32 	%fd158, %f122;
	mul.f64 	%fd159, %fd158, 0d402E000000000000;
	cvt.f64.f32 	%fd160, %f41;
	sub.f64 	%fd161, %fd160, %fd159;
	cvt.rn.f32.f64 	%f263, %fd161;
	cvt.f64.f32 	%fd162, %f123;
	mul.f64 	%fd163, %fd162, 0d402E000000000000;
	cvt.f64.f32 	%fd164, %f42;
	sub.f64 	%fd165, %fd164, %fd163;
	cvt.rn.f32.f64 	%f262, %fd165;
	or.pred  	%p110, %p107, %p108;
	or.pred  	%p111, %p109, %p110;
	@%p111 bra 	$L__BB0_97;
	setp.lt.s32 	%p112, %r8, 0;
	setp.eq.s32 	%p113, %r9, 1062207488;
	add.s32 	%r154, %r257, -1;
	mul.wide.u32 	%rd12, %r154, 44;
	add.s64 	%rd13, %rd1, %rd12;
	add.s32 	%r155, %r18, %r5;
	add.s32 	%r156, %r155, %r69;
	mul.wide.u32 	%rd14, %r156, 44;
	add.s64 	%rd15, %rd1, %rd14;
	ld.global.f32 	%f124, [%rd15];
	sub.f32 	%f125, %f124, %f14;
	mul.lo.s32 	%r157, %r19, 100;
	add.s32 	%r158, %r157, %r4;
	add.s32 	%r159, %r158, %r69;
	mul.wide.u32 	%rd16, %r159, 44;
	add.s64 	%rd17, %rd1, %rd16;
	ld.global.f32 	%f126, [%rd17];
	sub.f32 	%f127, %f126, %f14;
	ld.global.f32 	%f128, [%rd13];
	sub.f32 	%f129, %f128, %f14;
	ld.global.f32 	%f130, [%rd15+4];
	sub.f32 	%f131, %f130, %f17;
	ld.global.f32 	%f132, [%rd17+4];
	sub.f32 	%f133, %f132, %f17;
	ld.global.f32 	%f134, [%rd13+4];
	sub.f32 	%f135, %f134, %f17;
	ld.global.f32 	%f136, [%rd15+8];
	sub.f32 	%f137, %f136, %f20;
	ld.global.f32 	%f138, [%rd17+8];
	sub.f32 	%f139, %f138, %f20;
	ld.global.f32 	%f140, [%rd13+8];
	sub.f32 	%f141, %f140, %f20;
	mul.f32 	%f142, %f133, %f141;
	mul.f32 	%f143, %f135, %f139;
	sub.f32 	%f144, %f142, %f143;
	mul.f32 	%f145, %f125, %f144;
	mul.f32 	%f146, %f127, %f141;
	mul.f32 	%f147, %f129, %f139;
	sub.f32 	%f148, %f146, %f147;
	mul.f32 	%f149, %f131, %f148;
	sub.f32 	%f150, %f145, %f149;
	mul.f32 	%f151, %f127, %f135;
	mul.f32 	%f152, %f129, %f133;
	sub.f32 	%f153, %f151, %f152;
	fma.rn.f32 	%f154, %f137, %f153, %f150;
	abs.f32 	%f51, %f154;
	add.s32 	%r160, %r258, -1;
	mul.wide.u32 	%rd18, %r160, 44;
	add.s64 	%rd19, %rd1, %rd18;
	add.s32 	%r161, %r259, -1;
	mul.wide.u32 	%rd20, %r161, 44;
	add.s64 	%rd21, %rd1, %rd20;
	add.f32 	%f155, %f14, %f124;
	add.s32 	%r162, %r157, %r18;
	add.s32 	%r163, %r162, %r69;
	mul.wide.u32 	%rd22, %r163, 44;
	add.s64 	%rd23, %rd1, %rd22;
	ld.global.f32 	%f156, [%rd23];
	add.f32 	%f157, %f155, %f156;
	add.f32 	%f158, %f157, %f126;
	ld.global.f32 	%f159, [%rd19];
	add.f32 	%f160, %f158, %f159;
	add.f32 	%f161, %f160, %f128;
	ld.global.f32 	%f162, [%rd21];
	add.f32 	%f163, %f161, %f162;
	add.f32 	%f164, %f163, %f13;
	mul.f32 	%f165, %f164, 0f3E000000;
	add.f32 	%f166, %f17, %f130;
	ld.global.f32 	%f167, [%rd23+4];
	add.f32 	%f168, %f166, %f167;
	add.f32 	%f169, %f168, %f132;
	ld.global.f32 	%f170, [%rd19+4];
	add.f32 	%f171, %f169, %f170;
	add.f32 	%f172, %f171, %f134;
	ld.global.f32 	%f173, [%rd21+4];
	add.f32 	%f174, %f172, %f173;
	add.f32 	%f175, %f174, %f16;
	mul.f32 	%f176, %f175, 0f3E000000;
	add.f32 	%f177, %f20, %f136;
	ld.global.f32 	%f178, [%rd23+8];
	add.f32 	%f179, %f177, %f178;
	add.f32 	%f180, %f179, %f138;
	ld.global.f32 	%f181, [%rd19+8];
	add.f32 	%f182, %f180, %f181;
	add.f32 	%f183, %f182, %f140;
	ld.global.f32 	%f184, [%rd21+8];
	add.f32 	%f185, %f183, %f184;
	add.f32 	%f186, %f185, %f19;
	mul.f32 	%f187, %f186, 0f3E000000;
	sub.f32 	%f52, %f14, %f165;
	sub.f32 	%f53, %f17, %f176;
	sub.f32 	%f54, %f20, %f187;
	cvt.f64.f32 	%fd56, %f52;
	{
	.reg .b32 %temp; 
	mov.b64 	{%temp, %r45}, %fd56;
	}
	abs.f64 	%fd57, %fd56;
	{ // callseq 6, 0
	.param .b64 param0;
	st.param.f64 	[param0], %fd57;
	.param .b64 retval0;
	call.uni (retval0), 
	__internal_accurate_pow, 
	(
	param0
	);
	ld.param.f64 	%fd166, [retval0];
	} // callseq 6
	setp.lt.s32 	%p115, %r45, 0;
	neg.f64 	%fd168, %fd166;
	selp.f64 	%fd169, %fd168, %fd166, %p113;
	selp.f64 	%fd170, %fd169, %fd166, %p115;
	setp.eq.f32 	%p116, %f52, 0f00000000;
	selp.b32 	%r164, %r45, 0, %p113;
	or.b32  	%r165, %r164, 2146435072;
	selp.b32 	%r166, %r165, %r164, %p112;
	mov.b32 	%r167, 0;
	mov.b64 	%fd171, {%r167, %r166};
	selp.f64 	%fd304, %fd171, %fd170, %p116;
	add.f64 	%fd172, %fd56, 0d4000000000000000;
	{
	.reg .b32 %temp; 
	mov.b64 	{%temp, %r168}, %fd172;
	}
	and.b32  	%r169, %r168, 2146435072;
	setp.ne.s32 	%p117, %r169, 2146435072;
	@%p117 bra 	$L__BB0_86;
	setp.num.f32 	%p118, %f52, %f52;
	@%p118 bra 	$L__BB0_84;
	mov.f64 	%fd173, 0d4000000000000000;
	add.rn.f64 	%fd304, %fd56, %fd173;
	bra.uni 	$L__BB0_86;
$L__BB0_84:
	setp.neu.f64 	%p119, %fd57, 0d7FF0000000000000;
	@%p119 bra 	$L__BB0_86;
	setp.lt.s32 	%p120, %r45, 0;
	selp.b32 	%r170, %r11, %r10, %p1;
	selp.b32 	%r171, %r170, %r10, %p120;
	mov.b32 	%r172, 0;
	mov.b64 	%fd304, {%r172, %r171};
$L__BB0_86:
	setp.lt.s32 	%p121, %r8, 0;
	setp.eq.s32 	%p122, %r9, 1062207488;
	cvt.f64.f32 	%fd62, %f53;
	{
	.reg .b32 %temp; 
	mov.b64 	{%temp, %r46}, %fd62;
	}
	abs.f64 	%fd63, %fd62;
	{ // callseq 7, 0
	.param .b64 param0;
	st.param.f64 	[param0], %fd63;
	.param .b64 retval0;
	call.uni (retval0), 
	__internal_accurate_pow, 
	(
	param0
	);
	ld.param.f64 	%fd174, [retval0];
	} // callseq 7
	setp.lt.s32 	%p124, %r46, 0;
	neg.f64 	%fd176, %fd174;
	selp.f64 	%fd177, %fd176, %fd174, %p122;
	selp.f64 	%fd178, %fd177, %fd174, %p124;
	setp.eq.f32 	%p125, %f53, 0f00000000;
	selp.b32 	%r173, %r46, 0, %p122;
	or.b32  	%r174, %r173, 2146435072;
	selp.b32 	%r175, %r174, %r173, %p121;
	mov.b32 	%r176, 0;
	mov.b64 	%fd179, {%r176, %r175};
	selp.f64 	%fd305, %fd179, %fd178, %p125;
	add.f64 	%fd180, %fd62, 0d4000000000000000;
	{
	.reg .b32 %temp; 
	mov.b64 	{%temp, %r177}, %fd180;
	}
	and.b32  	%r178, %r177, 2146435072;
	setp.ne.s32 	%p126, %r178, 2146435072;
	@%p126 bra 	$L__BB0_91;
	setp.num.f32 	%p127, %f53, %f53;
	@%p127 bra 	$L__BB0_89;
	mov.f64 	%fd181, 0d4000000000000000;
	add.rn.f64 	%fd305, %fd62, %fd181;
	bra.uni 	$L__BB0_91;
$L__BB0_89:
	setp.neu.f64 	%p128, %fd63, 0d7FF0000000000000;
	@%p128 bra 	$L__BB0_91;
	setp.lt.s32 	%p129, %r46, 0;
	selp.b32 	%r179, %r11, %r10, %p1;
	selp.b32 	%r180, %r179, %r10, %p129;
	mov.b32 	%r181, 0;
	mov.b64 	%fd305, {%r181, %r180};
$L__BB0_91:
	setp.lt.s32 	%p130, %r8, 0;
	setp.eq.s32 	%p131, %r9, 1062207488;
	setp.eq.f32 	%p133, %f53, 0f3F800000;
	selp.f64 	%fd182, 0d3FF0000000000000, %fd305, %p133;
	setp.eq.f32 	%p134, %f52, 0f3F800000;
	selp.f64 	%fd183, 0d3FF0000000000000, %fd304, %p134;
	add.f64 	%fd68, %fd183, %fd182;
	cvt.f64.f32 	%fd69, %f54;
	{
	.reg .b32 %temp; 
	mov.b64 	{%temp, %r47}, %fd69;
	}
	abs.f64 	%fd70, %fd69;
	{ // callseq 8, 0
	.param .b64 param0;
	st.param.f64 	[param0], %fd70;
	.param .b64 retval0;
	call.uni (retval0), 
	__internal_accurate_pow, 
	(
	param0
	);
	ld.param.f64 	%fd184, [retval0];
	} // callseq 8
	setp.lt.s32 	%p135, %r47, 0;
	neg.f64 	%fd186, %fd184;
	selp.f64 	%fd187, %fd186, %fd184, %p131;
	selp.f64 	%fd188, %fd187, %fd184, %p135;
	setp.eq.f32 	%p136, %f54, 0f00000000;
	selp.b32 	%r182, %r47, 0, %p131;
	or.b32  	%r183, %r182, 2146435072;
	selp.b32 	%r184, %r183, %r182, %p130;
	mov.b32 	%r185, 0;
	mov.b64 	%fd189, {%r185, %r184};
	selp.f64 	%fd306, %fd189, %fd188, %p136;
	add.f64 	%fd190, %fd69, 0d4000000000000000;
	{
	.reg .b32 %temp; 
	mov.b64 	{%temp, %r186}, %fd190;
	}
	and.b32  	%r187, %r186, 2146435072;
	setp.ne.s32 	%p137, %r187, 2146435072;
	@%p137 bra 	$L__BB0_96;
	setp.num.f32 	%p138, %f54, %f54;
	@%p138 bra 	$L__BB0_94;
	mov.f64 	%fd191, 0d4000000000000000;
	add.rn.f64 	%fd306, %fd69, %fd191;
	bra.uni 	$L__BB0_96;
$L__BB0_94:
	setp.neu.f64 	%p139, %fd70, 0d7FF0000000000000;
	@%p139 bra 	$L__BB0_96;
	setp.lt.s32 	%p140, %r47, 0;
	selp.b32 	%r188, %r11, %r10, %p1;
	selp.b32 	%r189, %r188, %r10, %p140;
	mov.b32 	%r190, 0;
	mov.b64 	%fd306, {%r190, %r189};
$L__BB0_96:
	setp.eq.f32 	%p141, %f54, 0f3F800000;
	selp.f64 	%fd192, 0d3FF0000000000000, %fd306, %p141;
	add.f64 	%fd193, %fd68, %fd192;
	cvt.f64.f32 	%fd194, %f51;
	add.f64 	%fd195, %fd194, 0dBE112E0BE826D695;
	div.rn.f64 	%fd196, %fd195, 0d3F50624DD2F1A9FC;
	mul.f64 	%fd197, %fd196, 0d3F50624DD2F1A9FC;
	mul.f64 	%fd198, %fd197, 0d3F50624DD2F1A9FC;
	cvt.rn.f32.f64 	%f188, %fd198;
	cvt.f64.f32 	%fd199, %f188;
	mul.f64 	%fd200, %fd199, 0d3FA999999999999A;
	sqrt.rn.f64 	%fd201, %fd193;
	cvt.rn.f32.f64 	%f189, %fd201;
	div.rn.f32 	%f190, %f52, %f189;
	cvt.f64.f32 	%fd202, %f190;
	mul.f64 	%fd203, %fd200, %fd202;
	cvt.f64.f32 	%fd204, %f264;
	sub.f64 	%fd205, %fd204, %fd203;
	cvt.rn.f32.f64 	%f264, %fd205;
	div.rn.f32 	%f191, %f53, %f189;
	cvt.f64.f32 	%fd206, %f191;
	mul.f64 	%fd207, %fd200, %fd206;
	cvt.f64.f32 	%fd208, %f263;
	sub.f64 	%fd209, %fd208, %fd207;
	cvt.rn.f32.f64 	%f263, %fd209;
	div.rn.f32 	%f192, %f54, %f189;
	cvt.f64.f32 	%fd210, %f192;
	mul.f64 	%fd211, %fd200, %fd210;
	cvt.f64.f32 	%fd212, %f262;
	sub.f64 	%fd213, %fd212, %fd211;
	cvt.rn.f32.f64 	%f262, %fd213;
$L__BB0_97:
	add.s32 	%r262, %r262, 1;
	add.s32 	%r261, %r261, 1;
	add.s32 	%r260, %r260, 1;
	add.s32 	%r259, %r259, 1;
	add.s32 	%r258, %r258, 1;
	add.s32 	%r257, %r257, 1;
	setp.ne.s32 	%p142, %r262, 2;
	@%p142 bra 	$L__BB0_11;
$L__BB0_98:
	add.s32 	%r255, %r19, 1;
	add.s32 	%r191, %r65, 1;
	setp.ne.s32 	%p143, %r19, %r191;
	@%p143 bra 	$L__BB0_7;
$L__BB0_99:
	add.s32 	%r253, %r15, 1;
	add.s32 	%r192, %r1, 1;
	setp.eq.s32 	%p144, %r15, %r192;
	@%p144 bra 	$L__BB0_17;
	bra.uni 	$L__BB0_3;
$L__BB0_100:
	setp.ne.s32 	%p149, %r14, 4;
	setp.lt.s32 	%p150, %r265, 2;
	or.pred  	%p151, %p149, %p150;
	@%p151 bra 	$L__BB0_102;
	mov.b32 	%r221, 1;
	st.global.u32 	[%rd4+24], %r221;
	mov.b32 	%r222, 0;
	st.global.u32 	[%rd4+28], %r222;
	st.global.u32 	[%rd4+32], %r222;
	bra.uni 	$L__BB0_218;
$L__BB0_102:
	ld.global.u32 	%r194, [%rd3+24];
	setp.ne.s32 	%p152, %r194, 1;
	@%p152 bra 	$L__BB0_105;
	ld.param.f32 	%f249, [_Z8simulateP8str_elemS0_ffPf_param_2];
	cvt.f64.f32 	%fd223, %f249;
	add.f64 	%fd224, %fd223, 0dBF50624DD2F1A9FC;
	mul.f64 	%fd225, %fd224, 0d3FD0000000000000;
	cvt.rzi.s32.f64 	%r195, %fd225;
	cvt.rn.f64.s32 	%fd226, %r195;
	fma.rn.f64 	%fd227, %fd226, 0dC010000000000000, %fd224;
	cvt.f64.f32 	%fd228, %f68;
	setp.gtu.f64 	%p153, %fd227, %fd228;
	@%p153 bra 	$L__BB0_105;
	mov.b32 	%r196, 1;
	st.global.u32 	[%rd4+24], %r196;
	mov.b32 	%r197, 0;
	st.global.u32 	[%rd4+28], %r197;
	st.global.u32 	[%rd4+32], %r197;
	bra.uni 	$L__BB0_218;
$L__BB0_105:
	ld.global.u32 	%r198, [%rd3+28];
	setp.eq.s32 	%p154, %r198, 3;
	@%p154 bra 	$L__BB0_133;
	ld.global.f32 	%f199, [%rd3+20];
	add.f32 	%f200, %f68, %f199;
	st.global.f32 	[%rd4+32], %f200;
	ld.global.u32 	%r199, [%rd3+28];
	setp.ne.s32 	%p155, %r199, 0;
	@%p155 bra 	$L__BB0_133;
	ld.global.u32 	%r200, [%rd3+12];
	setp.gt.s32 	%p156, %r200, 2;
	@%p156 bra 	$L__BB0_112;
	setp.eq.s32 	%p159, %r200, 1;
	@%p159 bra 	$L__BB0_116;
	setp.eq.s32 	%p160, %r200, 2;
	@%p160 bra 	$L__BB0_110;
	bra.uni 	$L__BB0_120;
$L__BB0_110:
	ld.global.f32 	%f203, [%rd3+20];
	cvt.f64.f32 	%fd231, %f203;
	setp.ltu.f64 	%p163, %fd231, 0d3FC0A3D70A3D70A4;
	@%p163 bra 	$L__BB0_120;
	mov.b32 	%r203, 3;
	st.global.u32 	[%rd4+24], %r203;
	bra.uni 	$L__BB0_120;
$L__BB0_112:
	setp.eq.s32 	%p157, %r200, 3;
	@%p157 bra 	$L__BB0_118;
	setp.eq.s32 	%p158, %r200, 4;
	@%p158 bra 	$L__BB0_114;
	bra.uni 	$L__BB0_120;
$L__BB0_114:
	ld.global.f32 	%f201, [%rd3+20];
	cvt.f64.f32 	%fd229, %f201;
	setp.ltu.f64 	%p161, %fd229, 0d3FD0A3D70A3D70A4;
	@%p161 bra 	$L__BB0_120;
	mov.b32 	%r201, 0;
	st.global.u32 	[%rd4+24], %r201;
	bra.uni 	$L__BB0_120;
$L__BB0_116:
	ld.global.f32 	%f204, [%rd3+20];
	cvt.f64.f32 	%fd232, %f204;
	setp.ltu.f64 	%p164, %fd232, 0d3FA999999999999A;
	@%p164 bra 	$L__BB0_120;
	mov.b32 	%r204, 2;
	st.global.u32 	[%rd4+24], %r204;
	bra.uni 	$L__BB0_120;
$L__BB0_118:
	ld.global.f32 	%f202, [%rd3+20];
	cvt.f64.f32 	%fd230, %f202;
	setp.ltu.f64 	%p162, %fd230, 0d3FCAE147AE147AE1;
	@%p162 bra 	$L__BB0_120;
	mov.b32 	%r202, 4;
	st.global.u32 	[%rd4+24], %r202;
$L__BB0_120:
	ld.global.u32 	%r205, [%rd3+16];
	setp.gt.s32 	%p165, %r205, 1;
	@%p165 bra 	$L__BB0_125;
	setp.eq.s32 	%p168, %r205, 0;
	@%p168 bra 	$L__BB0_129;
	setp.eq.s32 	%p169, %r205, 1;
	@%p169 bra 	$L__BB0_123;
	bra.uni 	$L__BB0_133;
$L__BB0_123:
	ld.global.f32 	%f207, [%rd3+20];
	setp.ltu.f32 	%p172, %f207, 0f3E051EB8;
	@%p172 bra 	$L__BB0_133;
	mov.b32 	%r208, 2;
	st.global.u32 	[%rd4+28], %r208;
	bra.uni 	$L__BB0_133;
$L__BB0_125:
	setp.eq.s32 	%p166, %r205, 2;
	@%p166 bra 	$L__BB0_131;
	setp.eq.s32 	%p167, %r205, 3;
	@%p167 bra 	$L__BB0_127;
	bra.uni 	$L__BB0_133;
$L__BB0_127:
	ld.global.f32 	%f205, [%rd3+20];
	cvt.f64.f32 	%fd233, %f205;
	setp.ltu.f64 	%p170, %fd233, 0d3FD3D70A3D70A3D7;
	@%p170 bra 	$L__BB0_133;
	mov.b32 	%r206, 0;
	st.global.u32 	[%rd4+28], %r206;
	st.global.u32 	[%rd4+32], %r206;
	bra.uni 	$L__BB0_133;
$L__BB0_129:
	ld.global.f32 	%f208, [%rd3+20];
	setp.ltu.f32 	%p173, %f208, 0f3D4CCCCD;
	@%p173 bra 	$L__BB0_133;
	mov.b32 	%r209, 1;
	st.global.u32 	[%rd4+28], %r209;
	bra.uni 	$L__BB0_133;
$L__BB0_131:
	ld.global.f32 	%f206, [%rd3+20];
	cvt.f64.f32 	%fd234, %f206;
	setp.ltu.f64 	%p171, %fd234, 0d3FCD70A3D70A3D71;
	@%p171 bra 	$L__BB0_133;
	mov.b32 	%r207, 3;
	st.global.u32 	[%rd4+28], %r207;
$L__BB0_133:
	ld.global.u32 	%r210, [%rd3+28];
	setp.ne.s32 	%p174, %r210, 1;
	@%p174 bra 	$L__BB0_218;
	ld.global.u32 	%r211, [%rd3+12];
	setp.gt.s32 	%p175, %r211, 2;
	@%p175 bra 	$L__BB0_139;
	setp.eq.s32 	%p178, %r211, 1;
	@%p178 bra 	$L__BB0_143;
	setp.eq.s32 	%p179, %r211, 2;
	@%p179 bra 	$L__BB0_137;
	bra.uni 	$L__BB0_147;
$L__BB0_137:
	ld.global.f32 	%f211, [%rd3+20];
	cvt.f64.f32 	%fd236, %f211;
	setp.ltu.f64 	%p182, %fd236, 0d3FB70A3D70A3D70A;
	@%p182 bra 	$L__BB0_147;
	mov.b32 	%r214, 3;
	st.global.u32 	[%rd4+24], %r214;
	bra.uni 	$L__BB0_147;
$L__BB0_139:
	setp.eq.s32 	%p176, %r211, 3;
	@%p176 bra 	$L__BB0_145;
	setp.eq.s32 	%p177, %r211, 4;
	@%p177 bra 	$L__BB0_141;
	bra.uni 	$L__BB0_147;
$L__BB0_141:
	ld.global.f32 	%f209, [%rd3+20];
	setp.ltu.f32 	%p180, %f209, 0f3E000000;
	@%p180 bra 	$L__BB0_147;
	mov.b32 	%r212, 0;
	st.global.u32 	[%rd4+24], %r212;
	bra.uni 	$L__BB0_147;
$L__BB0_143:
	ld.global.f32 	%f212, [%rd3+20];
	cvt.f64.f32 	%fd237, %f212;
	setp.ltu.f64 	%p183, %fd237, 0d3FA999999999999A;
	@%p183 bra 	$L__BB0_147;
	mov.b32 	%r215, 2;
	st.global.u32 	[%rd4+24], %r215;
	bra.uni 	$L__BB0_147;
$L__BB0_145:
	ld.global.f32 	%f210, [%rd3+20];
	cvt.f64.f32 	%fd235, %f210;
	setp.ltu.f64 	%p181, %fd235, 0d3FBD70A3D70A3D71;
	@%p181 bra 	$L__BB0_147;
	mov.b32 	%r213, 4;
	st.global.u32 	[%rd4+24], %r213;
$L__BB0_147:
	ld.global.u32 	%r216, [%rd3+16];
	setp.gt.s32 	%p184, %r216, 1;
	@%p184 bra 	$L__BB0_152;
	setp.eq.s32 	%p187, %r216, 0;
	@%p187 bra 	$L__BB0_156;
	setp.eq.s32 	%p188, %r216, 1;
	@%p188 bra 	$L__BB0_150;
	bra.uni 	$L__BB0_218;
$L__BB0_150:
	ld.global.f32 	%f215, [%rd3+20];
	cvt.f64.f32 	%fd240, %f215;
	setp.ltu.f64 	%p191, %fd240, 0d3FB70A3D70A3D70A;
	@%p191 bra 	$L__BB0_218;
	mov.b32 	%r219, 2;
	st.global.u32 	[%rd4+28], %r219;
	bra.uni 	$L__BB0_218;
$L__BB0_152:
	setp.eq.s32 	%p185, %r216, 2;
	@%p185 bra 	$L__BB0_158;
	setp.eq.s32 	%p186, %r216, 3;
	@%p186 bra 	$L__BB0_154;
	bra.uni 	$L__BB0_218;
$L__BB0_154:
	ld.global.f32 	%f213, [%rd3+20];
	cvt.f64.f32 	%fd238, %f213;
	setp.ltu.f64 	%p189, %fd238, 0d3FC6666666666666;
	@%p189 bra 	$L__BB0_218;
	mov.b32 	%r217, 0;
	st.global.u32 	[%rd4+28], %r217;
	st.global.u32 	[%rd4+32], %r217;
	bra.uni 	$L__BB0_218;
$L__BB0_156:
	ld.global.f32 	%f216, [%rd3+20];
	cvt.f64.f32 	%fd241, %f216;
	setp.ltu.f64 	%p192, %fd241, 0d3FA999999999999A;
	@%p192 bra 	$L__BB0_218;
	mov.b32 	%r220, 1;
	st.global.u32 	[%rd4+28], %r220;
	bra.uni 	$L__BB0_218;
$L__BB0_158:
	ld.global.f32 	%f214, [%rd3+20];
	cvt.f64.f32 	%fd239, %f214;
	setp.ltu.f64 	%p190, %fd239, 0d3FC1EB851EB851EC;
	@%p190 bra 	$L__BB0_218;
	mov.b32 	%r218, 3;
	st.global.u32 	[%rd4+28], %r218;
	bra.uni 	$L__BB0_218;
$L__BB0_160:
	ld.global.u32 	%r225, [%rd3+28];
	setp.eq.s32 	%p193, %r225, 3;
	@%p193 bra 	$L__BB0_188;
	ld.global.f32 	%f217, [%rd3+20];
	add.f32 	%f218, %f68, %f217;
	st.global.f32 	[%rd4+32], %f218;
	ld.global.u32 	%r226, [%rd3+28];
	setp.ne.s32 	%p194, %r226, 0;
	@%p194 bra 	$L__BB0_188;
	ld.global.u32 	%r227, [%rd3+12];
	setp.gt.s32 	%p195, %r227, 2;
	@%p195 bra 	$L__BB0_167;
	setp.eq.s32 	%p198, %r227, 1;
	@%p198 bra 	$L__BB0_171;
	setp.eq.s32 	%p199, %r227, 2;
	@%p199 bra 	$L__BB0_165;
	bra.uni 	$L__BB0_175;
$L__BB0_165:
	ld.global.f32 	%f221, [%rd3+20];
	cvt.f64.f32 	%fd244, %f221;
	setp.ltu.f64 	%p202, %fd244, 0d3FC0A3D70A3D70A4;
	@%p202 bra 	$L__BB0_175;
	mov.b32 	%r230, 3;
	st.global.u32 	[%rd4+24], %r230;
	bra.uni 	$L__BB0_175;
$L__BB0_167:
	setp.eq.s32 	%p196, %r227, 3;
	@%p196 bra 	$L__BB0_173;
	setp.eq.s32 	%p197, %r227, 4;
	@%p197 bra 	$L__BB0_169;
	bra.uni 	$L__BB0_175;
$L__BB0_169:
	ld.global.f32 	%f219, [%rd3+20];
	cvt.f64.f32 	%fd242, %f219;
	setp.ltu.f64 	%p200, %fd242, 0d3FD0A3D70A3D70A4;
	@%p200 bra 	$L__BB0_175;
	mov.b32 	%r228, 0;
	st.global.u32 	[%rd4+24], %r228;
	bra.uni 	$L__BB0_175;
$L__BB0_171:
	ld.global.f32 	%f222, [%rd3+20];
	cvt.f64.f32 	%fd245, %f222;
	setp.ltu.f64 	%p203, %fd245, 0d3FA999999999999A;
	@%p203 bra 	$L__BB0_175;
	mov.b32 	%r231, 2;
	st.global.u32 	[%rd4+24], %r231;
	bra.uni 	$L__BB0_175;
$L__BB0_173:
	ld.global.f32 	%f220, [%rd3+20];
	cvt.f64.f32 	%fd243, %f220;
	setp.ltu.f64 	%p201, %fd243, 0d3FCAE147AE147AE1;
	@%p201 bra 	$L__BB0_175;
	mov.b32 	%r229, 4;
	st.global.u32 	[%rd4+24], %r229;
$L__BB0_175:
	ld.global.u32 	%r232, [%rd3+16];
	setp.gt.s32 	%p204, %r232, 1;
	@%p204 bra 	$L__BB0_180;
	setp.eq.s32 	%p207, %r232, 0;
	@%p207 bra 	$L__BB0_184;
	setp.eq.s32 	%p208, %r232, 1;
	@%p208 bra 	$L__BB0_178;
	bra.uni 	$L__BB0_188;
$L__BB0_178:
	ld.global.f32 	%f225, [%rd3+20];
	setp.ltu.f32 	%p211, %f225, 0f3E051EB8;
	@%p211 bra 	$L__BB0_188;
	mov.b32 	%r235, 2;
	st.global.u32 	[%rd4+28], %r235;
	bra.uni 	$L__BB0_188;
$L__BB0_180:
	setp.eq.s32 	%p205, %r232, 2;
	@%p205 bra 	$L__BB0_186;
	setp.eq.s32 	%p206, %r232, 3;
	@%p206 bra 	$L__BB0_182;
	bra.uni 	$L__BB0_188;
$L__BB0_182:
	ld.global.f32 	%f223, [%rd3+20];
	cvt.f64.f32 	%fd246, %f223;
	setp.ltu.f64 	%p209, %fd246, 0d3FD3D70A3D70A3D7;
	@%p209 bra 	$L__BB0_188;
	mov.b32 	%r233, 0;
	st.global.u32 	[%rd4+28], %r233;
	st.global.u32 	[%rd4+32], %r233;
	bra.uni 	$L__BB0_188;
$L__BB0_184:
	ld.global.f32 	%f226, [%rd3+20];
	setp.ltu.f32 	%p212, %f226, 0f3D4CCCCD;
	@%p212 bra 	$L__BB0_188;
	mov.b32 	%r236, 1;
	st.global.u32 	[%rd4+28], %r236;
	bra.uni 	$L__BB0_188;
$L__BB0_186:
	ld.global.f32 	%f224, [%rd3+20];
	cvt.f64.f32 	%fd247, %f224;
	setp.ltu.f64 	%p210, %fd247, 0d3FCD70A3D70A3D71;
	@%p210 bra 	$L__BB0_188;
	mov.b32 	%r234, 3;
	st.global.u32 	[%rd4+28], %r234;
$L__BB0_188:
	ld.global.u32 	%r237, [%rd3+28];
	setp.ne.s32 	%p213, %r237, 1;
	@%p213 bra 	$L__BB0_215;
	ld.global.u32 	%r238, [%rd3+12];
	setp.gt.s32 	%p214, %r238, 2;
	@%p214 bra 	$L__BB0_194;
	setp.eq.s32 	%p217, %r238, 1;
	@%p217 bra 	$L__BB0_198;
	setp.eq.s32 	%p218, %r238, 2;
	@%p218 bra 	$L__BB0_192;
	bra.uni 	$L__BB0_202;
$L__BB0_192:
	ld.global.f32 	%f229, [%rd3+20];
	cvt.f64.f32 	%fd249, %f229;
	setp.ltu.f64 	%p221, %fd249, 0d3FB70A3D70A3D70A;
	@%p221 bra 	$L__BB0_202;
	mov.b32 	%r241, 3;
	st.global.u32 	[%rd4+24], %r241;
	bra.uni 	$L__BB0_202;
$L__BB0_194:
	setp.eq.s32 	%p215, %r238, 3;
	@%p215 bra 	$L__BB0_200;
	setp.eq.s32 	%p216, %r238, 4;
	@%p216 bra 	$L__BB0_196;
	bra.uni 	$L__BB0_202;
$L__BB0_196:
	ld.global.f32 	%f227, [%rd3+20];
	setp.ltu.f32 	%p219, %f227, 0f3E000000;
	@%p219 bra 	$L__BB0_202;
	mov.b32 	%r239, 0;
	st.global.u32 	[%rd4+24], %r239;
	bra.uni 	$L__BB0_202;
$L__BB0_198:
	ld.global.f32 	%f230, [%rd3+20];
	cvt.f64.f32 	%fd250, %f230;
	setp.ltu.f64 	%p222, %fd250, 0d3FA999999999999A;
	@%p222 bra 	$L__BB0_202;
	mov.b32 	%r242, 2;
	st.global.u32 	[%rd4+24], %r242;
	bra.uni 	$L__BB0_202;
$L__BB0_200:
	ld.global.f32 	%f228, [%rd3+20];
	cvt.f64.f32 	%fd248, %f228;
	setp.ltu.f64 	%p220, %fd248, 0d3FBD70A3D70A3D71;
	@%p220 bra 	$L__BB0_202;
	mov.b32 	%r240, 4;
	st.global.u32 	[%rd4+24], %r240;
$L__BB0_202:
	ld.global.u32 	%r243, [%rd3+16];
	setp.gt.s32 	%p223, %r243, 1;
	@%p223 bra 	$L__BB0_207;
	setp.eq.s32 	%p226, %r243, 0;
	@%p226 bra 	$L__BB0_211;
	setp.eq.s32 	%p227, %r243, 1;
	@%p227 bra 	$L__BB0_205;
	bra.uni 	$L__BB0_215;
$L__BB0_205:
	ld.global.f32 	%f233, [%rd3+20];
	cvt.f64.f32 	%fd253, %f233;
	setp.ltu.f64 	%p230, %fd253, 0d3FB70A3D70A3D70A;
	@%p230 bra 	$L__BB0_215;
	mov.b32 	%r246, 2;
	st.global.u32 	[%rd4+28], %r246;
	bra.uni 	$L__BB0_215;
$L__BB0_207:
	setp.eq.s32 	%p224, %r243, 2;
	@%p224 bra 	$L__BB0_213;
	setp.eq.s32 	%p225, %r243, 3;
	@%p225 bra 	$L__BB0_209;
	bra.uni 	$L__BB0_215;
$L__BB0_209:
	ld.global.f32 	%f231, [%rd3+20];
	cvt.f64.f32 	%fd251, %f231;
	setp.ltu.f64 	%p228, %fd251, 0d3FC6666666666666;
	@%p228 bra 	$L__BB0_215;
	mov.b32 	%r244, 0;
	st.global.u32 	[%rd4+28], %r244;
	st.global.u32 	[%rd4+32], %r244;
	bra.uni 	$L__BB0_215;
$L__BB0_211:
	ld.global.f32 	%f234, [%rd3+20];
	cvt.f64.f32 	%fd254, %f234;
	setp.ltu.f64 	%p231, %fd254, 0d3FA999999999999A;
	@%p231 bra 	$L__BB0_215;
	mov.b32 	%r247, 1;
	st.global.u32 	[%rd4+28], %r247;
	bra.uni 	$L__BB0_215;
$L__BB0_213:
	ld.global.f32 	%f232, [%rd3+20];
	cvt.f64.f32 	%fd252, %f232;
	setp.ltu.f64 	%p229, %fd252, 0d3FC1EB851EB851EC;
	@%p229 bra 	$L__BB0_215;
	mov.b32 	%r245, 3;
	st.global.u32 	[%rd4+28], %r245;
$L__BB0_215:
	ld.global.u32 	%r248, [%rd3+24];
	setp.ne.s32 	%p232, %r248, 1;
	@%p232 bra 	$L__BB0_218;
	ld.param.f32 	%f250, [_Z8simulateP8str_elemS0_ffPf_param_2];
	cvt.f64.f32 	%fd255, %f250;
	add.f64 	%fd256, %fd255, 0dBF50624DD2F1A9FC;
	mul.f64 	%fd257, %fd256, 0d3FD0000000000000;
	cvt.rzi.s32.f64 	%r249, %fd257;
	cvt.rn.f64.s32 	%fd258, %r249;
	fma.rn.f64 	%fd259, %fd258, 0dC010000000000000, %fd256;
	cvt.f64.f32 	%fd260, %f68;
	setp.gtu.f64 	%p233, %fd259, %fd260;
	@%p233 bra 	$L__BB0_218;
	mov.b32 	%r250, 1;
	st.global.u32 	[%rd4+24], %r250;
	mov.b32 	%r251, 0;
	st.global.u32 	[%rd4+28], %r251;
	st.global.u32 	[%rd4+32], %r251;
$L__BB0_218:
	cvt.f64.f32 	%fd261, %f68;
	ld.global.f32 	%f235, [%rd3+-12];
	ld.global.f32 	%f236, [%rd3];
	fma.rn.f32 	%f237, %f68, %f236, %f235;
	st.global.f32 	[%rd4], %f237;
	cvt.f64.f32 	%fd262, %f236;
	cvt.f64.f32 	%fd263, %f1;
	div.rn.f64 	%fd264, %fd263, 0d3F50624DD2F1A9FC;
	mul.f64 	%fd265, %fd264, 0d4058C00000000000;
	mul.f64 	%fd266, %fd265, 0d3F50624DD2F1A9FC;
	mul.f64 	%fd267, %fd266, 0d4058C00000000000;
	mul.f64 	%fd268, %fd267, 0d3F50624DD2F1A9FC;
	mul.f64 	%fd269, %fd268, 0d4058C00000000000;
	mul.f64 	%fd270, %fd269, 0d4059000000000000;
	fma.rn.f64 	%fd271, %fd270, %fd261, %fd262;
	cvt.rn.f32.f64 	%f238, %fd271;
	st.global.f32 	[%rd4+12], %f238;
	ld.global.f32 	%f239, [%rd3+-8];
	ld.global.f32 	%f240, [%rd3+4];
	fma.rn.f32 	%f241, %f68, %f240, %f239;
	st.global.f32 	[%rd4+4], %f241;
	ld.global.f32 	%f242, [%rd3+4];
	cvt.f64.f32 	%fd272, %f242;
	cvt.f64.f32 	%fd273, %f2;
	div.rn.f64 	%fd274, %fd273, 0d3F50624DD2F1A9FC;
	mul.f64 	%fd275, %fd274, 0d4058C00000000000;
	mul.f64 	%fd276, %fd275, 0d3F50624DD2F1A9FC;
	mul.f64 	%fd277, %fd276, 0d4058C00000000000;
	mul.f64 	%fd278, %fd277, 0d3F50624DD2F1A9FC;
	mul.f64 	%fd279, %fd278, 0d4058C00000000000;
	mul.f64 	%fd280, %fd279, 0d4059000000000000;
	fma.rn.f64 	%fd281, %fd280, %fd261, %fd272;
	cvt.rn.f32.f64 	%f243, %fd281;
	st.global.f32 	[%rd4+16], %f243;
	ld.global.f32 	%f244, [%rd3+-4];
	ld.global.f32 	%f245, [%rd3+8];
	fma.rn.f32 	%f246, %f68, %f245, %f244;
	st.global.f32 	[%rd4+8], %f246;
	ld.global.f32 	%f247, [%rd3+8];
	cvt.f64.f32 	%fd282, %f247;
	cvt.f64.f32 	%fd283, %f3;
	div.rn.f64 	%fd284, %fd283, 0d3F50624DD2F1A9FC;
	mul.f64 	%fd285, %fd284, 0d4058C00000000000;
	mul.f64 	%fd286, %fd285, 0d3F50624DD2F1A9FC;
	mul.f64 	%fd287, %fd286, 0d4058C00000000000;
	mul.f64 	%fd288, %fd287, 0d3F50624DD2F1A9FC;
	mul.f64 	%fd289, %fd288, 0d4058C00000000000;
	mul.f64 	%fd290, %fd289, 0d4059000000000000;
	fma.rn.f64 	%fd291, %fd290, %fd261, %fd282;
	cvt.rn.f32.f64 	%f248, %fd291;
	st.global.f32 	[%rd4+20], %f248;
$L__BB0_219:
	ret;

}
	// .globl	_Z9stepAheadP8str_elemS0_fPf
.visible .entry _Z9stepAheadP8str_elemS0_fPf(
	.param .u64 .ptr .align 1 _Z9stepAheadP8str_elemS0_fPf_param_0,
	.param .u64 .ptr .align 1 _Z9stepAheadP8str_elemS0_fPf_param_1,
	.param .f32 _Z9stepAheadP8str_elemS0_fPf_param_2,
	.param .u64 .ptr .align 1 _Z9stepAheadP8str_elemS0_fPf_param_3
)
{
	.reg .pred 	%p<160>;
	.reg .b32 	%r<187>;
	.reg .b32 	%f<63>;
	.reg .b64 	%rd<30>;
	.reg .b64 	%fd<257>;

	ld.param.u64 	%rd13, [_Z9stepAheadP8str_elemS0_fPf_param_0];
	ld.param.u64 	%rd15, [_Z9stepAheadP8str_elemS0_fPf_param_1];
	cvta.to.global.u64 	%rd1, %rd15;
	cvta.to.global.u64 	%rd2, %rd13;
	mov.b32 	%r182, 0;
$L__BB1_1:
	mul.lo.s32 	%r2, %r182, 10000;
	mov.b32 	%r183, 0;
$L__BB1_2:
	mad.lo.s32 	%r4, %r183, 100, %r2;
	mov.b32 	%r184, 0;
$L__BB1_3:
	add.s32 	%r35, %r4, %r184;
	mul.wide.u32 	%rd16, %r35, 44;
	add.s64 	%rd17, %rd2, %rd16;
	ld.global.u32 	%r36, [%rd17+24];
	add.s64 	%rd18, %rd1, %rd16;
	st.global.u32 	[%rd18+24], %r36;
	ld.global.u32 	%r37, [%rd17+28];
	st.global.u32 	[%rd18+28], %r37;
	ld.global.f32 	%f33, [%rd17+32];
	st.global.f32 	[%rd18+32], %f33;
	ld.global.u32 	%r38, [%rd17+68];
	st.global.u32 	[%rd18+68], %r38;
	ld.global.u32 	%r39, [%rd17+72];
	st.global.u32 	[%rd18+72], %r39;
	ld.global.f32 	%f34, [%rd17+76];
	st.global.f32 	[%rd18+76], %f34;
	ld.global.u32 	%r40, [%rd17+112];
	st.global.u32 	[%rd18+112], %r40;
	ld.global.u32 	%r41, [%rd17+116];
	st.global.u32 	[%rd18+116], %r41;
	ld.global.f32 	%f35, [%rd17+120];
	st.global.f32 	[%rd18+120], %f35;
	ld.global.u32 	%r42, [%rd17+156];
	st.global.u32 	[%rd18+156], %r42;
	ld.global.u32 	%r43, [%rd17+160];
	st.global.u32 	[%rd18+160], %r43;
	ld.global.f32 	%f36, [%rd17+164];
	st.global.f32 	[%rd18+164], %f36;
	add.s32 	%r184, %r184, 4;
	setp.ne.s32 	%p2, %r184, 100;
	@%p2 bra 	$L__BB1_3;
	add.s32 	%r183, %r183, 1;
	setp.ne.s32 	%p3, %r183, 100;
	@%p3 bra 	$L__BB1_2;
	add.s32 	%r182, %r182, 1;
	setp.ne.s32 	%p4, %r182, 100;
	@%p4 bra 	$L__BB1_1;
	mov.f64 	%fd101, 0d4000000000000000;
	{
	.reg .b32 %temp; 
	mov.b64 	{%temp, %r9}, %fd101;
	}
	and.b32  	%r10, %r9, 2146435072;
	setp.eq.s32 	%p5, %r10, 1062207488;
	setp.lt.s32 	%p6, %r9, 0;
	selp.b32 	%r11, 0, 2146435072, %p6;
	and.b32  	%r45, %r9, 2147483647;
	setp.ne.s32 	%p7, %r45, 1071644672;
	and.pred  	%p1, %p5, %p7;
	or.b32  	%r12, %r11, -2147483648;
	add.s64 	%rd3, %rd2, 8764;
	mov.f32 	%f60, 0f00000000;
	mov.b32 	%r185, 0;
	mov.f32 	%f61, %f60;
	mov.f32 	%f62, %f60;
$L__BB1_7:
	ld.param.u64 	%rd25, [_Z9stepAheadP8str_elemS0_fPf_param_0];
	mul.wide.u32 	%rd19, %r185, 440000;
	cvta.to.global.u64 	%rd20, %rd25;
	add.s64 	%rd21, %rd20, %rd19;
	add.s64 	%rd29, %rd21, 4364;
	mul.wide.u32 	%rd22, %r185, 44;
	add.s64 	%rd23, %rd20, %rd22;
	add.s64 	%rd28, %rd23, 444364;
	add.s64 	%rd27, %rd3, %rd19;
	mov.b32 	%r186, 0;
$L__BB1_8:
	setp.lt.s32 	%p8, %r9, 0;
	setp.eq.s32 	%p9, %r10, 1062207488;
	ld.global.f32 	%f38, [%rd28+-4364];
	ld.global.f32 	%f7, [%rd29+-4364];
	sub.f32 	%f8, %f38, %f7;
	ld.global.f32 	%f39, [%rd28+-4360];
	ld.global.f32 	%f9, [%rd29+-4360];
	sub.f32 	%f10, %f39, %f9;
	ld.global.f32 	%f40, [%rd28+-4356];
	ld.global.f32 	%f11, [%rd29+-4356];
	sub.f32 	%f12, %f40, %f11;
	cvt.f64.f32 	%fd1, %f8;
	{
	.reg .b32 %temp; 
	mov.b64 	{%temp, %r15}, %fd1;
	}
	abs.f64 	%fd2, %fd1;
	{ // callseq 9, 0
	.param .b64 param0;
	st.param.f64 	[param0], %fd2;
	.param .b64 retval0;
	call.uni (retval0), 
	__internal_accurate_pow, 
	(
	param0
	);
	ld.param.f64 	%fd102, [retval0];
	} // callseq 9
	setp.lt.s32 	%p11, %r15, 0;
	neg.f64 	%fd104, %fd102;
	selp.f64 	%fd105, %fd104, %fd102, %p9;
	selp.f64 	%fd106, %fd105, %fd102, %p11;
	setp.eq.f32 	%p12, %f8, 0f00000000;
	selp.b32 	%r47, %r15, 0, %p9;
	or.b32  	%r48, %r47, 2146435072;
	selp.b32 	%r49, %r48, %r47, %p8;
	mov.b32 	%r50, 0;
	mov.b64 	%fd107, {%r50, %r49};
	selp.f64 	%fd242, %fd107, %fd106, %p12;
	add.f64 	%fd108, %fd1, 0d4000000000000000;
	{
	.reg .b32 %temp; 
	mov.b64 	{%temp, %r51}, %fd108;
	}
	and.b32  	%r52, %r51, 2146435072;
	setp.ne.s32 	%p13, %r52, 2146435072;
	@%p13 bra 	$L__BB1_13;
	setp.num.f32 	%p14, %f8, %f8;
	@%p14 bra 	$L__BB1_11;
	mov.f64 	%fd109, 0d4000000000000000;
	add.rn.f64 	%fd242, %fd1, %fd109;
	bra.uni 	$L__BB1_13;
$L__BB1_11:
	setp.neu.f64 	%p15, %fd2, 0d7FF0000000000000;
	@%p15 bra 	$L__BB1_13;
	selp.b32 	%r53, %r12, %r11, %p1;
	selp.b32 	%r54, %r53, %r11, %p11;
	mov.b32 	%r55, 0;
	mov.b64 	%fd242, {%r55, %r54};
$L__BB1_13:
	setp.eq.f32 	%p20, %f8, 0f3F800000;
	selp.f64 	%fd7, 0d3FF0000000000000, %fd242, %p20;
	cvt.f64.f32 	%fd8, %f10;
	{
	.reg .b32 %temp; 
	mov.b64 	{%temp, %r16}, %fd8;
	}
	abs.f64 	%fd9, %fd8;
	{ // callseq 10, 0
	.param .b64 param0;
	st.param.f64 	[param0], %fd9;
	.param .b64 retval0;
	call.uni (retval0), 
	__internal_accurate_pow, 
	(
	param0
	);
	ld.param.f64 	%fd110, [retval0];
	} // callseq 10
	setp.lt.s32 	%p21, %r16, 0;
	neg.f64 	%fd112, %fd110;
	selp.f64 	%fd113, %fd112, %fd110, %p9;
	selp.f64 	%fd114, %fd113, %fd110, %p21;
	setp.eq.f32 	%p22, %f10, 0f00000000;
	selp.b32 	%r56, %r16, 0, %p9;
	or.b32  	%r57, %r56, 2146435072;
	selp.b32 	%r58, %r57, %r56, %p8;
	mov.b32 	%r59, 0;
	mov.b64 	%fd115, {%r59, %r58};
	selp.f64 	%fd243, %fd115, %fd114, %p22;
	add.f64 	%fd116, %fd8, 0d4000000000000000;
	{
	.reg .b32 %temp; 
	mov.b64 	{%temp, %r60}, %fd116;
	}
	and.b32  	%r61, %r60, 2146435072;
	setp.ne.s32 	%p23, %r61, 2146435072;
	@%p23 bra 	$L__BB1_18;
	setp.num.f32 	%p24, %f10, %f10;
	@%p24 bra 	$L__BB1_16;
	mov.f64 	%fd117, 0d4000000000000000;
	add.rn.f64 	%fd243, %fd8, %fd117;
	bra.uni 	$L__BB1_18;
$L__BB1_16:
	setp.neu.f64 	%p25, %fd9, 0d7FF0000000000000;
	@%p25 bra 	$L__BB1_18;
	selp.b32 	%r62, %r12, %r11, %p1;
	selp.b32 	%r63, %r62, %r11, %p21;
	mov.b32 	%r64, 0;
	mov.b64 	%fd243, {%r64, %r63};
$L__BB1_18:
	setp.eq.f32 	%p30, %f10, 0f3F800000;
	selp.f64 	%fd118, 0d3FF0000000000000, %fd243, %p30;
	add.f64 	%fd14, %fd7, %fd118;
	cvt.f64.f32 	%fd15, %f12;
	{
	.reg .b32 %temp; 
	mov.b64 	{%temp, %r17}, %fd15;
	}
	abs.f64 	%fd16, %fd15;
	{ // callseq 11, 0
	.param .b64 param0;
	st.param.f64 	[param0], %fd16;
	.param .b64 retval0;
	call.uni (retval0), 
	__internal_accurate_pow, 
	(
	param0
	);
	ld.param.f64 	%fd119, [retval0];
	} // callseq 11
	setp.lt.s32 	%p31, %r17, 0;
	neg.f64 	%fd121, %fd119;
	selp.f64 	%fd122, %fd121, %fd119, %p9;
	selp.f64 	%fd123, %fd122, %fd119, %p31;
	setp.eq.f32 	%p32, %f12, 0f00000000;
	selp.b32 	%r65, %r17, 0, %p9;
	or.b32  	%r66, %r65, 2146435072;
	selp.b32 	%r67, %r66, %r65, %p8;
	mov.b32 	%r68, 0;
	mov.b64 	%fd124, {%r68, %r67};
	selp.f64 	%fd244, %fd124, %fd123, %p32;
	add.f64 	%fd125, %fd15, 0d4000000000000000;
	{
	.reg .b32 %temp; 
	mov.b64 	{%temp, %r69}, %fd125;
	}
	and.b32  	%r70, %r69, 2146435072;
	setp.ne.s32 	%p33, %r70, 2146435072;
	@%p33 bra 	$L__BB1_23;
	setp.num.f32 	%p34, %f12, %f12;
	@%p34 bra 	$L__BB1_21;
	mov.f64 	%fd126, 0d4000000000000000;
	add.rn.f64 	%fd244, %fd15, %fd126;
	bra.uni 	$L__BB1_23;
$L__BB1_21:
	setp.neu.f64 	%p35, %fd16, 0d7FF0000000000000;
	@%p35 bra 	$L__BB1_23;
	selp.b32 	%r71, %r12, %r11, %p1;
	selp.b32 	%r72, %r71, %r11, %p31;
	mov.b32 	%r73, 0;
	mov.b64 	%fd244, {%r73, %r72};
$L__BB1_23:
	setp.eq.f32 	%p40, %f12, 0f3F800000;
	selp.f64 	%fd127, 0d3FF0000000000000, %fd244, %p40;
	add.f64 	%fd128, %fd14, %fd127;
	sqrt.rn.f64 	%fd129, %fd128;
	cvt.rn.f32.f64 	%f13, %fd129;
	ld.global.f32 	%f41, [%rd27+-4364];
	sub.f32 	%f14, %f41, %f7;
	ld.global.f32 	%f42, [%rd27+-4360];
	sub.f32 	%f15, %f42, %f9;
	ld.global.f32 	%f43, [%rd27+-4356];
	sub.f32 	%f16, %f43, %f11;
	cvt.f64.f32 	%fd21, %f14;
	{
	.reg .b32 %temp; 
	mov.b64 	{%temp, %r18}, %fd21;
	}
	abs.f64 	%fd22, %fd21;
	{ // callseq 12, 0
	.param .b64 param0;
	st.param.f64 	[param0], %fd22;
	.param .b64 retval0;
	call.uni (retval0), 
	__internal_accurate_pow, 
	(
	param0
	);
	ld.param.f64 	%fd130, [retval0];
	} // callseq 12
	setp.lt.s32 	%p41, %r18, 0;
	neg.f64 	%fd132, %fd130;
	selp.f64 	%fd133, %fd132, %fd130, %p9;
	selp.f64 	%fd134, %fd133, %fd130, %p41;
	setp.eq.f32 	%p42, %f14, 0f00000000;
	selp.b32 	%r74, %r18, 0, %p9;
	or.b32  	%r75, %r74, 2146435072;
	selp.b32 	%r76, %r75, %r74, %p8;
	mov.b32 	%r77, 0;
	mov.b64 	%fd135, {%r77, %r76};
	selp.f64 	%fd245, %fd135, %fd134, %p42;
	add.f64 	%fd136, %fd21, 0d4000000000000000;
	{
	.reg .b32 %temp; 
	mov.b64 	{%temp, %r78}, %fd136;
	}
	and.b32  	%r79, %r78, 2146435072;
	setp.ne.s32 	%p43, %r79, 2146435072;
	@%p43 bra 	$L__BB1_28;
	setp.num.f32 	%p44, %f14, %f14;
	@%p44 bra 	$L__BB1_26;
	mov.f64 	%fd137, 0d4000000000000000;
	add.rn.f64 	%fd245, %fd21, %fd137;
	bra.uni 	$L__BB1_28;
$L__BB1_26:
	setp.neu.f64 	%p45, %fd22, 0d7FF0000000000000;
	@%p45 bra 	$L__BB1_28;
	selp.b32 	%r80, %r12, %r11, %p1;
	selp.b32 	%r81, %r80, %r11, %p41;
	mov.b32 	%r82, 0;
	mov.b64 	%fd245, {%r82, %r81};
$L__BB1_28:
	setp.eq.f32 	%p50, %f14, 0f3F800000;
	selp.f64 	%fd27, 0d3FF0000000000000, %fd245, %p50;
	cvt.f64.f32 	%fd28, %f15;
	{
	.reg .b32 %temp; 
	mov.b64 	{%temp, %r19}, %fd28;
	}
	abs.f64 	%fd29, %fd28;
	{ // callseq 13, 0
	.param .b64 param0;
	st.param.f64 	[param0], %fd29;
	.param .b64 retval0;
	call.uni (retval0), 
	__internal_accurate_pow, 
	(
	param0
	);
	ld.param.f64 	%fd138, [retval0];
	} // callseq 13
	setp.lt.s32 	%p51, %r19, 0;
	neg.f64 	%fd140, %fd138;
	selp.f64 	%fd141, %fd140, %fd138, %p9;
	selp.f64 	%fd142, %fd141, %fd138, %p51;
	setp.eq.f32 	%p52, %f15, 0f00000000;
	selp.b32 	%r83, %r19, 0, %p9;
	or.b32  	%r84, %r83, 2146435072;
	selp.b32 	%r85, %r84, %r83, %p8;
	mov.b32 	%r86, 0;
	mov.b64 	%fd143, {%r86, %r85};
	selp.f64 	%fd246, %fd143, %fd142, %p52;
	add.f64 	%fd144, %fd28, 0d4000000000000000;
	{
	.reg .b32 %temp; 
	mov.b64 	{%temp, %r87}, %fd144;
	}
	and.b32  	%r88, %r87, 2146435072;
	setp.ne.s32 	%p53, %r88, 2146435072;
	@%p53 bra 	$L__BB1_33;
	setp.num.f32 	%p54, %f15, %f15;
	@%p54 bra 	$L__BB1_31;
	mov.f64 	%fd145, 0d4000000000000000;
	add.rn.f64 	%fd246, %fd28, %fd145;
	bra.uni 	$L__BB1_33;
$L__BB1_31:
	setp.neu.f64 	%p55, %fd29, 0d7FF0000000000000;
	@%p55 bra 	$L__BB1_33;
	selp.b32 	%r89, %r12, %r11, %p1;
	selp.b32 	%r90, %r89, %r11, %p51;
	mov.b32 	%r91, 0;
	mov.b64 	%fd246, {%r91, %r90};
$L__BB1_33:
	setp.eq.f32 	%p60, %f15, 0f3F800000;
	selp.f64 	%fd146, 0d3FF0000000000000, %fd246, %p60;
	add.f64 	%fd34, %fd27, %fd146;
	cvt.f64.f32 	%fd35, %f16;
	{
	.reg .b32 %temp; 
	mov.b64 	{%temp, %r20}, %fd35;
	}
	abs.f64 	%fd36, %fd35;
	{ // callseq 14, 0
	.param .b64 param0;
	st.param.f64 	[param0], %fd36;
	.param .b64 retval0;
	call.uni (retval0), 
	__internal_accurate_pow, 
	(
	param0
	);
	ld.param.f64 	%fd147, [retval0];
	} // callseq 14
	setp.lt.s32 	%p61, %r20, 0;
	neg.f64 	%fd149, %fd147;
	selp.f64 	%fd150, %fd149, %fd147, %p9;
	selp.f64 	%fd151, %fd150, %fd147, %p61;
	setp.eq.f32 	%p62, %f16, 0f00000000;
	selp.b32 	%r92, %r20, 0, %p9;
	or.b32  	%r93, %r92, 2146435072;
	selp.b32 	%r94, %r93, %r92, %p8;
	mov.b32 	%r95, 0;
	mov.b64 	%fd152, {%r95, %r94};
	selp.f64 	%fd247, %fd152, %fd151, %p62;
	add.f64 	%fd153, %fd35, 0d4000000000000000;
	{
	.reg .b32 %temp; 
	mov.b64 	{%temp, %r96}, %fd153;
	}
	and.b32  	%r97, %r96, 2146435072;
	setp.ne.s32 	%p63, %r97, 2146435072;
	@%p63 bra 	$L__BB1_38;
	setp.num.f32 	%p64, %f16, %f16;
	@%p64 bra 	$L__BB1_36;
	mov.f64 	%fd154, 0d4000000000000000;
	add.rn.f64 	%fd247, %fd35, %fd154;
	bra.uni 	$L__BB1_38;
$L__BB1_36:
	setp.neu.f64 	%p65, %fd36, 0d7FF0000000000000;
	@%p65 bra 	$L__BB1_38;
	selp.b32 	%r98, %r12, %r11, %p1;
	selp.b32 	%r99, %r98, %r11, %p61;
	mov.b32 	%r100, 0;
	mov.b64 	%fd247, {%r100, %r99};
$L__BB1_38:
	setp.eq.f32 	%p70, %f16, 0f3F800000;
	selp.f64 	%fd155, 0d3FF0000000000000, %fd247, %p70;
	add.f64 	%fd156, %fd34, %fd155;
	sqrt.rn.f64 	%fd157, %fd156;
	cvt.rn.f32.f64 	%f44, %fd157;
	fma.rn.f32 	%f61, %f13, %f44, %f61;
	ld.global.f32 	%f45, [%rd28+-8];
	ld.global.f32 	%f18, [%rd29+-8];
	sub.f32 	%f19, %f45, %f18;
	ld.global.f32 	%f46, [%rd28+-4];
	ld.global.f32 	%f20, [%rd29+-4];
	sub.f32 	%f21, %f46, %f20;
	ld.global.f32 	%f47, [%rd28];
	ld.global.f32 	%f22, [%rd29];
	sub.f32 	%f23, %f47, %f22;
	cvt.f64.f32 	%fd41, %f19;
	{
	.reg .b32 %temp; 
	mov.b64 	{%temp, %r21}, %fd41;
	}
	abs.f64 	%fd42, %fd41;
	{ // callseq 15, 0
	.param .b64 param0;
	st.param.f64 	[param0], %fd42;
	.param .b64 retval0;
	call.uni (retval0), 
	__internal_accurate_pow, 
	(
	param0
	);
	ld.param.f64 	%fd158, [retval0];
	} // callseq 15
	setp.lt.s32 	%p71, %r21, 0;
	neg.f64 	%fd160, %fd158;
	selp.f64 	%fd161, %fd160, %fd158, %p9;
	selp.f64 	%fd162, %fd161, %fd158, %p71;
	setp.eq.f32 	%p72, %f19, 0f00000000;
	selp.b32 	%r101, %r21, 0, %p9;
	or.b32  	%r102, %r101, 2146435072;
	selp.b32 	%r103, %r102, %r101, %p8;
	mov.b32 	%r104, 0;
	mov.b64 	%fd163, {%r104, %r103};
	selp.f64 	%fd248, %fd163, %fd162, %p72;
	add.f64 	%fd164, %fd41, 0d4000000000000000;
	{
	.reg .b32 %temp; 
	mov.b64 	{%temp, %r105}, %fd164;
	}
	and.b32  	%r106, %r105, 2146435072;
	setp.ne.s32 	%p73, %r106, 2146435072;
	@%p73 bra 	$L__BB1_43;
	setp.num.f32 	%p74, %f19, %f19;
	@%p74 bra 	$L__BB1_41;
	mov.f64 	%fd165, 0d4000000000000000;
	add.rn.f64 	%fd248, %fd41, %fd165;
	bra.uni 	$L__BB1_43;
$L__BB1_41:
	setp.neu.f64 	%p75, %fd42, 0d7FF0000000000000;
	@%p75 bra 	$L__BB1_43;
	selp.b32 	%r107, %r12, %r11, %p1;
	selp.b32 	%r108, %r107, %r11, %p71;
	mov.b32 	%r109, 0;
	mov.b64 	%fd248, {%r109, %r108};
$L__BB1_43:
	setp.eq.f32 	%p80, %f19, 0f3F800000;
	selp.f64 	%fd47, 0d3FF0000000000000, %fd248, %p80;
	cvt.f64.f32 	%fd48, %f21;
	{
	.reg .b32 %temp; 
	mov.b64 	{%temp, %r22}, %fd48;
	}
	abs.f64 	%fd49, %fd48;
	{ // callseq 16, 0
	.param .b64 param0;
	st.param.f64 	[param0], %fd49;
	.param .b64 retval0;
	call.uni (retval0), 
	__internal_accurate_pow, 
	(
	param0
	);
	ld.param.f64 	%fd166, [retval0];
	} // callseq 16
	setp.lt.s32 	%p81, %r22, 0;
	neg.f64 	%fd168, %fd166;
	selp.f64 	%fd169, %fd168, %fd166, %p9;
	selp.f64 	%fd170, %fd169, %fd166, %p81;
	setp.eq.f32 	%p82, %f21, 0f00000000;
	selp.b32 	%r110, %r22, 0, %p9;
	or.b32  	%r111, %r110, 2146435072;
	selp.b32 	%r112, %r111, %r110, %p8;
	mov.b32 	%r113, 0;
	mov.b64 	%fd171, {%r113, %r112};
	selp.f64 	%fd249, %fd171, %fd170, %p82;
	add.f64 	%fd172, %fd48, 0d4000000000000000;
	{
	.reg .b32 %temp; 
	mov.b64 	{%temp, %r114}, %fd172;
	}
	and.b32  	%r115, %r114, 2146435072;
	setp.ne.s32 	%p83, %r115, 2146435072;
	@%p83 bra 	$L__BB1_48;
	setp.num.f32 	%p84, %f21, %f21;
	@%p84 bra 	$L__BB1_46;
	mov.f64 	%fd173, 0d4000000000000000;
	add.rn.f64 	%fd249, %fd48, %fd173;
	bra.uni 	$L__BB1_48;
$L__BB1_46:
	setp.neu.f64 	%p85, %fd49, 0d7FF0000000000000;
	@%p85 bra 	$L__BB1_48;
	selp.b32 	%r116, %r12, %r11, %p1;
	selp.b32 	%r117, %r116, %r11, %p81;
	mov.b32 	%r118, 0;
	mov.b64 	%fd249, {%r118, %r117};
$L__BB1_48:
	setp.eq.f32 	%p90, %f21, 0f3F800000;
	selp.f64 	%fd174, 0d3FF0000000000000, %fd249, %p90;
	add.f64 	%fd54, %fd47, %fd174;
	cvt.f64.f32 	%fd55, %f23;
	{
	.reg .b32 %temp; 
	mov.b64 	{%temp, %r23}, %fd55;
	}
	abs.f64 	%fd56, %fd55;
	{ // callseq 17, 0
	.param .b64 param0;
	st.param.f64 	[param0], %fd56;
	.param .b64 retval0;
	call.uni (retval0), 
	__internal_accurate_pow, 
	(
	param0
	);
	ld.param.f64 	%fd175, [retval0];
	} // callseq 17
	setp.lt.s32 	%p91, %r23, 0;
	neg.f64 	%fd177, %fd175;
	selp.f64 	%fd178, %fd177, %fd175, %p9;
	selp.f64 	%fd179, %fd178, %fd175, %p91;
	setp.eq.f32 	%p92, %f23, 0f00000000;
	selp.b32 	%r119, %r23, 0, %p9;
	or.b32  	%r120, %r119, 2146435072;
	selp.b32 	%r121, %r120, %r119, %p8;
	mov.b32 	%r122, 0;
	mov.b64 	%fd180, {%r122, %r121};
	selp.f64 	%fd250, %fd180, %fd179, %p92;
	add.f64 	%fd181, %fd55, 0d4000000000000000;
	{
	.reg .b32 %temp; 
	mov.b64 	{%temp, %r123}, %fd181;
	}
	and.b32  	%r124, %r123, 2146435072;
	setp.ne.s32 	%p93, %r124, 2146435072;
	@%p93 bra 	$L__BB1_53;
	setp.num.f32 	%p94, %f23, %f23;
	@%p94 bra 	$L__BB1_51;
	mov.f64 	%fd182, 0d4000000000000000;
	add.rn.f64 	%fd250, %fd55, %fd182;
	bra.uni 	$L__BB1_53;
$L__BB1_51:
	setp.neu.f64 	%p95, %fd56, 0d7FF0000000000000;
	@%p95 bra 	$L__BB1_53;
	selp.b32 	%r125, %r12, %r11, %p1;
	selp.b32 	%r126, %r125, %r11, %p91;
	mov.b32 	%r127, 0;
	mov.b64 	%fd250, {%r127, %r126};
$L__BB1_53:
	setp.eq.f32 	%p100, %f23, 0f3F800000;
	selp.f64 	%fd183, 0d3FF0000000000000, %fd250, %p100;
	add.f64 	%fd184, %fd54, %fd183;
	sqrt.rn.f64 	%fd185, %fd184;
	cvt.rn.f32.f64 	%f24, %fd185;
	ld.global.f32 	%f48, [%rd27+-8];
	sub.f32 	%f25, %f48, %f18;
	ld.global.f32 	%f49, [%rd27+-4];
	sub.f32 	%f26, %f49, %f20;
	ld.global.f32 	%f50, [%rd27];
	sub.f32 	%f27, %f50, %f22;
	cvt.f64.f32 	%fd61, %f25;
	{
	.reg .b32 %temp; 
	mov.b64 	{%temp, %r24}, %fd61;
	}
	abs.f64 	%fd62, %fd61;
	{ // callseq 18, 0
	.param .b64 param0;
	st.param.f64 	[param0], %fd62;
	.param .b64 retval0;
	call.uni (retval0), 
	__internal_accurate_pow, 
	(
	param0
	);
	ld.param.f64 	%fd186, [retval0];
	} // callseq 18
	setp.lt.s32 	%p101, %r24, 0;
	neg.f64 	%fd188, %fd186;
	selp.f64 	%fd189, %fd188, %fd186, %p9;
	selp.f64 	%fd190, %fd189, %fd186, %p101;
	setp.eq.f32 	%p102, %f25, 0f00000000;
	selp.b32 	%r128, %r24, 0, %p9;
	or.b32  	%r129, %r128, 2146435072;
	selp.b32 	%r130, %r129, %r128, %p8;
	mov.b32 	%r131, 0;
	mov.b64 	%fd191, {%r131, %r130};
	selp.f64 	%fd251, %fd191, %fd190, %p102;
	add.f64 	%fd192, %fd61, 0d4000000000000000;
	{
	.reg .b32 %temp; 
	mov.b64 	{%temp, %r132}, %fd192;
	}
	and.b32  	%r133, %r132, 2146435072;
	setp.ne.s32 	%p103, %r133, 2146435072;
	@%p103 bra 	$L__BB1_58;
	setp.num.f32 	%p104, %f25, %f25;
	@%p104 bra 	$L__BB1_56;
	mov.f64 	%fd193, 0d4000000000000000;
	add.rn.f64 	%fd251, %fd61, %fd193;
	bra.uni 	$L__BB1_58;
$L__BB1_56:
	setp.neu.f64 	%p105, %fd62, 0d7FF0000000000000;
	@%p105 bra 	$L__BB1_58;
	selp.b32 	%r134, %r12, %r11, %p1;
	selp.b32 	%r135, %r134, %r11, %p101;
	mov.b32 	%r136, 0;
	mov.b64 	%fd251, {%r136, %r135};
$L__BB1_58:
	setp.eq.f32 	%p110, %f25, 0f3F800000;
	selp.f64 	%fd67, 0d3FF0000000000000, %fd251, %p110;
	cvt.f64.f32 	%fd68, %f26;
	{
	.reg .b32 %temp; 
	mov.b64 	{%temp, %r25}, %fd68;
	}
	abs.f64 	%fd69, %fd68;
	{ // callseq 19, 0
	.param .b64 param0;
	st.param.f64 	[param0], %fd69;
	.param .b64 retval0;
	call.uni (retval0), 
	__internal_accurate_pow, 
	(
	param0
	);
	ld.param.f64 	%fd194, [retval0];
	} // callseq 19
	setp.lt.s32 	%p111, %r25, 0;
	neg.f64 	%fd196, %fd194;
	selp.f64 	%fd197, %fd196, %fd194, %p9;
	selp.f64 	%fd198, %fd197, %fd194, %p111;
	setp.eq.f32 	%p112, %f26, 0f00000000;
	selp.b32 	%r137, %r25, 0, %p9;
	or.b32  	%r138, %r137, 2146435072;
	selp.b32 	%r139, %r138, %r137, %p8;
	mov.b32 	%r140, 0;
	mov.b64 	%fd199, {%r140, %r139};
	selp.f64 	%fd252, %fd199, %fd198, %p112;
	add.f64 	%fd200, %fd68, 0d4000000000000000;
	{
	.reg .b32 %temp; 
	mov.b64 	{%temp, %r141}, %fd200;
	}
	and.b32  	%r142, %r141, 2146435072;
	setp.ne.s32 	%p113, %r142, 2146435072;
	@%p113 bra 	$L__BB1_63;
	setp.num.f32 	%p114, %f26, %f26;
	@%p114 bra 	$L__BB1_61;
	mov.f64 	%fd201, 0d4000000000000000;
	add.rn.f64 	%fd252, %fd68, %fd201;
	bra.uni 	$L__BB1_63;
$L__BB1_61:
	setp.neu.f64 	%p115, %fd69, 0d7FF0000000000000;
	@%p115 bra 	$L__BB1_63;
	selp.b32 	%r143, %r12, %r11, %p1;
	selp.b32 	%r144, %r143, %r11, %p111;
	mov.b32 	%r145, 0;
	mov.b64 	%fd252, {%r145, %r144};
$L__BB1_63:
	setp.eq.f32 	%p120, %f26, 0f3F800000;
	selp.f64 	%fd202, 0d3FF0000000000000, %fd252, %p120;
	add.f64 	%fd74, %fd67, %fd202;
	cvt.f64.f32 	%fd75, %f27;
	{
	.reg .b32 %temp; 
	mov.b64 	{%temp, %r26}, %fd75;
	}
	abs.f64 	%fd76, %fd75;
	{ // callseq 20, 0
	.param .b64 param0;
	st.param.f64 	[param0], %fd76;
	.param .b64 retval0;
	call.uni (retval0), 
	__internal_accurate_pow, 
	(
	param0
	);
	ld.param.f64 	%fd203, [retval0];
	} // callseq 20
	setp.lt.s32 	%p121, %r26, 0;
	neg.f64 	%fd205, %fd203;
	selp.f64 	%fd206, %fd205, %fd203, %p9;
	selp.f64 	%fd207, %fd206, %fd203, %p121;
	setp.eq.f32 	%p122, %f27, 0f00000000;
	selp.b32 	%r146, %r26, 0, %p9;
	or.b32  	%r147, %r146, 2146435072;
	selp.b32 	%r148, %r147, %r146, %p8;
	mov.b32 	%r149, 0;
	mov.b64 	%fd208, {%r149, %r148};
	selp.f64 	%fd253, %fd208, %fd207, %p122;
	add.f64 	%fd209, %fd75, 0d4000000000000000;
	{
	.reg .b32 %temp; 
	mov.b64 	{%temp, %r150}, %fd209;
	}
	and.b32  	%r151, %r150, 2146435072;
	setp.ne.s32 	%p123, %r151, 2146435072;
	@%p123 bra 	$L__BB1_68;
	setp.num.f32 	%p124, %f27, %f27;
	@%p124 bra 	$L__BB1_66;
	mov.f64 	%fd210, 0d4000000000000000;
	add.rn.f64 	%fd253, %fd75, %fd210;
	bra.uni 	$L__BB1_68;
$L__BB1_66:
	setp.neu.f64 	%p125, %fd76, 0d7FF0000000000000;
	@%p125 bra 	$L__BB1_68;
	selp.b32 	%r152, %r12, %r11, %p1;
	selp.b32 	%r153, %r152, %r11, %p121;
	mov.b32 	%r154, 0;
	mov.b64 	%fd253, {%r154, %r153};
$L__BB1_68:
	setp.eq.f32 	%p130, %f27, 0f3F800000;
	selp.f64 	%fd211, 0d3FF0000000000000, %fd253, %p130;
	add.f64 	%fd212, %fd74, %fd211;
	sqrt.rn.f64 	%fd213, %fd212;
	cvt.rn.f32.f64 	%f51, %fd213;
	fma.rn.f32 	%f62, %f24, %f51, %f62;
	sub.f32 	%f29, %f18, %f7;
	sub.f32 	%f30, %f20, %f9;
	sub.f32 	%f31, %f22, %f11;
	cvt.f64.f32 	%fd81, %f29;
	{
	.reg .b32 %temp; 
	mov.b64 	{%temp, %r27}, %fd81;
	}
	abs.f64 	%fd82, %fd81;
	{ // callseq 21, 0
	.param .b64 param0;
	st.param.f64 	[param0], %fd82;
	.param .b64 retval0;
	call.uni (retval0), 
	__internal_accurate_pow, 
	(
	param0
	);
	ld.param.f64 	%fd214, [retval0];
	} // callseq 21
	setp.lt.s32 	%p131, %r27, 0;
	neg.f64 	%fd216, %fd214;
	selp.f64 	%fd217, %fd216, %fd214, %p9;
	selp.f64 	%fd218, %fd217, %fd214, %p131;
	setp.eq.f32 	%p132, %f29, 0f00000000;
	selp.b32 	%r155, %r27, 0, %p9;
	or.b32  	%r156, %r155, 2146435072;
	selp.b32 	%r157, %r156, %r155, %p8;
	mov.b32 	%r158, 0;
	mov.b64 	%fd219, {%r158, %r157};
	selp.f64 	%fd254, %fd219, %fd218, %p132;
	add.f64 	%fd220, %fd81, 0d4000000000000000;
	{
	.reg .b32 %temp; 
	mov.b64 	{%temp, %r159}, %fd220;
	}
	and.b32  	%r160, %r159, 2146435072;
	setp.ne.s32 	%p133, %r160, 2146435072;
	@%p133 bra 	$L__BB1_73;
	setp.num.f32 	%p134, %f29, %f29;
	@%p134 bra 	$L__BB1_71;
	mov.f64 	%fd221, 0d4000000000000000;
	add.rn.f64 	%fd254, %fd81, %fd221;
	bra.uni 	$L__BB1_73;
$L__BB1_71:
	setp.neu.f64 	%p135, %fd82, 0d7FF0000000000000;
	@%p135 bra 	$L__BB1_73;
	setp.lt.s32 	%p136, %r27, 0;
	selp.b32 	%r161, %r12, %r11, %p1;
	selp.b32 	%r162, %r161, %r11, %p136;
	mov.b32 	%r163, 0;
	mov.b64 	%fd254, {%r163, %r162};
$L__BB1_73:
	setp.lt.s32 	%p137, %r9, 0;
	setp.eq.s32 	%p138, %r10, 1062207488;
	setp.eq.f32 	%p140, %f29, 0f3F800000;
	selp.f64 	%fd87, 0d3FF0000000000000, %fd254, %p140;
	cvt.f64.f32 	%fd88, %f30;
	{
	.reg .b32 %temp; 
	mov.b64 	{%temp, %r28}, %fd88;
	}
	abs.f64 	%fd89, %fd88;
	{ // callseq 22, 0
	.param .b64 param0;
	st.param.f64 	[param0], %fd89;
	.param .b64 retval0;
	call.uni (retval0), 
	__internal_accurate_pow, 
	(
	param0
	);
	ld.param.f64 	%fd222, [retval0];
	} // callseq 22
	setp.lt.s32 	%p141, %r28, 0;
	neg.f64 	%fd224, %fd222;
	selp.f64 	%fd225, %fd224, %fd222, %p138;
	selp.f64 	%fd226, %fd225, %fd222, %p141;
	setp.eq.f32 	%p142, %f30, 0f00000000;
	selp.b32 	%r164, %r28, 0, %p138;
	or.b32  	%r165, %r164, 2146435072;
	selp.b32 	%r166, %r165, %r164, %p137;
	mov.b32 	%r167, 0;
	mov.b64 	%fd227, {%r167, %r166};
	selp.f64 	%fd255, %fd227, %fd226, %p142;
	add.f64 	%fd228, %fd88, 0d4000000000000000;
	{
	.reg .b32 %temp; 
	mov.b64 	{%temp, %r168}, %fd228;
	}
	and.b32  	%r169, %r168, 2146435072;
	setp.ne.s32 	%p143, %r169, 2146435072;
	@%p143 bra 	$L__BB1_78;
	setp.num.f32 	%p144, %f30, %f30;
	@%p144 bra 	$L__BB1_76;
	mov.f64 	%fd229, 0d4000000000000000;
	add.rn.f64 	%fd255, %fd88, %fd229;
	bra.uni 	$L__BB1_78;
$L__BB1_76:
	setp.neu.f64 	%p145, %fd89, 0d7FF0000000000000;
	@%p145 bra 	$L__BB1_78;
	setp.lt.s32 	%p146, %r28, 0;
	selp.b32 	%r170, %r12, %r11, %p1;
	selp.b32 	%r171, %r170, %r11, %p146;
	mov.b32 	%r172, 0;
	mov.b64 	%fd255, {%r172, %r171};
$L__BB1_78:
	setp.lt.s32 	%p147, %r9, 0;
	setp.eq.s32 	%p148, %r10, 1062207488;
	setp.eq.f32 	%p150, %f30, 0f3F800000;
	selp.f64 	%fd230, 0d3FF0000000000000, %fd255, %p150;
	add.f64 	%fd94, %fd87, %fd230;
	cvt.f64.f32 	%fd95, %f31;
	{
	.reg .b32 %temp; 
	mov.b64 	{%temp, %r29}, %fd95;
	}
	abs.f64 	%fd96, %fd95;
	{ // callseq 23, 0
	.param .b64 param0;
	st.param.f64 	[param0], %fd96;
	.param .b64 retval0;
	call.uni (retval0), 
	__internal_accurate_pow, 
	(
	param0
	);
	ld.param.f64 	%fd231, [retval0];
	} // callseq 23
	setp.lt.s32 	%p151, %r29, 0;
	neg.f64 	%fd233, %fd231;
	selp.f64 	%fd234, %fd233, %fd231, %p148;
	selp.f64 	%fd235, %fd234, %fd231, %p151;
	setp.eq.f32 	%p152, %f31, 0f00000000;
	selp.b32 	%r173, %r29, 0, %p148;
	or.b32  	%r174, %r173, 2146435072;
	selp.b32 	%r175, %r174, %r173, %p147;
	mov.b32 	%r176, 0;
	mov.b64 	%fd236, {%r176, %r175};
	selp.f64 	%fd256, %fd236, %fd235, %p152;
	add.f64 	%fd237, %fd95, 0d4000000000000000;
	{
	.reg .b32 %temp; 
	mov.b64 	{%temp, %r177}, %fd237;
	}
	and.b32  	%r178, %r177, 2146435072;
	setp.ne.s32 	%p153, %r178, 2146435072;
	@%p153 bra 	$L__BB1_83;
	setp.num.f32 	%p154, %f31, %f31;
	@%p154 bra 	$L__BB1_81;
	mov.f64 	%fd238, 0d4000000000000000;
	add.rn.f64 	%fd256, %fd95, %fd238;
	bra.uni 	$L__BB1_83;
$L__BB1_81:
	setp.neu.f64 	%p155, %fd96, 0d7FF0000000000000;
	@%p155 bra 	$L__BB1_83;
	setp.lt.s32 	%p156, %r29, 0;
	selp.b32 	%r179, %r12, %r11, %p1;
	selp.b32 	%r180, %r179, %r11, %p156;
	mov.b32 	%r181, 0;
	mov.b64 	%fd256, {%r181, %r180};
$L__BB1_83:
	setp.eq.f32 	%p157, %f31, 0f3F800000;
	selp.f64 	%fd239, 0d3FF0000000000000, %fd256, %p157;
	add.f64 	%fd240, %fd94, %fd239;
	sqrt.rn.f64 	%fd241, %fd240;
	cvt.rn.f32.f64 	%f52, %fd241;
	add.f32 	%f60, %f60, %f52;
	add.s32 	%r186, %r186, 1;
	add.s64 	%rd29, %rd29, 4400;
	add.s64 	%rd28, %rd28, 4400;
	add.s64 	%rd27, %rd27, 44;
	setp.ne.s32 	%p158, %r186, 99;
	@%p158 bra 	$L__BB1_8;
	add.s32 	%r185, %r185, 1;
	setp.ne.s32 	%p159, %r185, 99;
	@%p159 bra 	$L__BB1_7;
	ld.param.u64 	%rd26, [_Z9stepAheadP8str_elemS0_fPf_param_3];
	cvta.to.global.u64 	%rd24, %rd26;
	div.rn.f32 	%f53, %f60, 0f46192400;
	add.f32 	%f54, %f62, %f61;
	mul.f32 	%f55, %f54, 0f3F000000;
	mul.f32 	%f56, %f55, %f53;
	st.global.f32 	[%rd24], %f56;
	ret;

}
.func  (.param .b64 func_retval0) __internal_accurate_pow(
	.param .b64 __internal_accurate_pow_param_0
)
{
	.reg .pred 	%p<8>;
	.reg .b32 	%r<49>;
	.reg .b32 	%f<3>;
	.reg .b64 	%fd<109>;

	ld.param.f64 	%fd10, [__internal_accurate_pow_param_0];
	{
	.reg .b32 %temp; 
	mov.b64 	{%temp, %r46}, %fd10;
	}
	{
	.reg .b32 %temp; 
	mov.b64 	{%r45, %temp}, %fd10;
	}
	shr.u32 	%r47, %r46, 20;
	setp.gt.u32 	%p1, %r46, 1048575;
	@%p1 bra 	$L__BB2_2;
	mul.f64 	%fd11, %fd10, 0d4350000000000000;
	{
	.reg .b32 %temp; 
	mov.b64 	{%temp, %r46}, %fd11;
	}
	{
	.reg .b32 %temp; 
	mov.b64 	{%r45, %temp}, %fd11;
	}
	shr.u32 	%r16, %r46, 20;
	add.s32 	%r47, %r16, -54;
$L__BB2_2:
	add.s32 	%r48, %r47, -1023;
	and.b32  	%r17, %r46, -2146435073;
	or.b32  	%r18, %r17, 1072693248;
	mov.b64 	%fd107, {%r45, %r18};
	setp.lt.u32 	%p2, %r18, 1073127583;
	@%p2 bra 	$L__BB2_4;
	{
	.reg .b32 %temp; 
	mov.b64 	{%r19, %temp}, %fd107;
	}
	{
	.reg .b32 %temp; 
	mov.b64 	{%temp, %r20}, %fd107;
	}
	add.s32 	%r21, %r20, -1048576;
	mov.b64 	%fd107, {%r19, %r21};
	add.s32 	%r48, %r47, -1022;
$L__BB2_4:
	add.f64 	%fd12, %fd107, 0dBFF0000000000000;
	add.f64 	%fd13, %fd107, 0d3FF0000000000000;
	rcp.approx.ftz.f64 	%fd14, %fd13;
	neg.f64 	%fd15, %fd13;
	fma.rn.f64 	%fd16, %fd15, %fd14, 0d3FF0000000000000;
	fma.rn.f64 	%fd17, %fd16, %fd16, %fd16;
	fma.rn.f64 	%fd18, %fd17, %fd14, %fd14;
	mul.f64 	%fd19, %fd12, %fd18;
	fma.rn.f64 	%fd20, %fd12, %fd18, %fd19;
	mul.f64 	%fd21, %fd20, %fd20;
	fma.rn.f64 	%fd22, %fd21, 0d3EB0F5FF7D2CAFE2, 0d3ED0F5D241AD3B5A;
	fma.rn.f64 	%fd23, %fd22, %fd21, 0d3EF3B20A75488A3F;
	fma.rn.f64 	%fd24, %fd23, %fd21, 0d3F1745CDE4FAECD5;
	fma.rn.f64 	%fd25, %fd24, %fd21, 0d3F3C71C7258A578B;
	fma.rn.f64 	%fd26, %fd25, %fd21, 0d3F6249249242B910;
	fma.rn.f64 	%fd27, %fd26, %fd21, 0d3F89999999999DFB;
	sub.f64 	%fd28, %fd12, %fd20;
	add.f64 	%fd29, %fd28, %fd28;
	neg.f64 	%fd30, %fd20;
	fma.rn.f64 	%fd31, %fd30, %fd12, %fd29;
	mul.f64 	%fd32, %fd18, %fd31;
	fma.rn.f64 	%fd33, %fd21, %fd27, 0d3FB5555555555555;
	mov.f64 	%fd34, 0d3FB5555555555555;
	sub.f64 	%fd35, %fd34, %fd33;
	fma.rn.f64 	%fd36, %fd21, %fd27, %fd35;
	add.f64 	%fd37, %fd36, 0dBC46A4CB00B9E7B0;
	add.f64 	%fd38, %fd33, %fd37;
	sub.f64 	%fd39, %fd33, %fd38;
	add.f64 	%fd40, %fd37, %fd39;
	mul.rn.f64 	%fd41, %fd20, %fd20;
	neg.f64 	%fd42, %fd41;
	fma.rn.f64 	%fd43, %fd20, %fd20, %fd42;
	{
	.reg .b32 %temp; 
	mov.b64 	{%r22, %temp}, %fd32;
	}
	{
	.reg .b32 %temp; 
	mov.b64 	{%temp, %r23}, %fd32;
	}
	add.s32 	%r24, %r23, 1048576;
	mov.b64 	%fd44, {%r22, %r24};
	fma.rn.f64 	%fd45, %fd20, %fd44, %fd43;
	mul.rn.f64 	%fd46, %fd41, %fd20;
	neg.f64 	%fd47, %fd46;
	fma.rn.f64 	%fd48, %fd41, %fd20, %fd47;
	fma.rn.f64 	%fd49, %fd41, %fd32, %fd48;
	fma.rn.f64 	%fd50, %fd45, %fd20, %fd49;
	mul.rn.f64 	%fd51, %fd38, %fd46;
	neg.f64 	%fd52, %fd51;
	fma.rn.f64 	%fd53, %fd38, %fd46, %fd52;
	fma.rn.f64 	%fd54, %fd38, %fd50, %fd53;
	fma.rn.f64 	%fd55, %fd40, %fd46, %fd54;
	add.f64 	%fd56, %fd51, %fd55;
	sub.f64 	%fd57, %fd51, %fd56;
	add.f64 	%fd58, %fd55, %fd57;
	add.f64 	%fd59, %fd20, %fd56;
	sub.f64 	%fd60, %fd20, %fd59;
	add.f64 	%fd61, %fd56, %fd60;
	add.f64 	%fd62, %fd58, %fd61;
	add.f64 	%fd63, %fd32, %fd62;
	add.f64 	%fd64, %fd59, %fd63;
	sub.f64 	%fd65, %fd59, %fd64;
	add.f64 	%fd66, %fd63, %fd65;
	xor.b32  	%r25, %r48, -2147483648;
	mov.b32 	%r26, 1127219200;
	mov.b64 	%fd67, {%r25, %r26};
	mov.b32 	%r27, -2147483648;
	mov.b64 	%fd68, {%r27, %r26};
	sub.f64 	%fd69, %fd67, %fd68;
	fma.rn.f64 	%fd70, %fd69, 0d3FE62E42FEFA39EF, %fd64;
	fma.rn.f64 	%fd71, %fd69, 0dBFE62E42FEFA39EF, %fd70;
	sub.f64 	%fd72, %fd71, %fd64;
	sub.f64 	%fd73, %fd66, %fd72;
	fma.rn.f64 	%fd74, %fd69, 0d3C7ABC9E3B39803F, %fd73;
	add.f64 	%fd75, %fd70, %fd74;
	sub.f64 	%fd76, %fd70, %fd75;
	add.f64 	%fd77, %fd74, %fd76;
	mov.f64 	%fd78, 0d4000000000000000;
	{
	.reg .b32 %temp; 
	mov.b64 	{%temp, %r28}, %fd78;
	}
	{
	.reg .b32 %temp; 
	mov.b64 	{%r29, %temp}, %fd78;
	}
	shl.b32 	%r30, %r28, 1;
	setp.gt.u32 	%p3, %r30, -33554433;
	and.b32  	%r31, %r28, -15728641;
	selp.b32 	%r32, %r31, %r28, %p3;
	mov.b64 	%fd79, {%r29, %r32};
	mul.rn.f64 	%fd80, %fd75, %fd79;
	neg.f64 	%fd81, %fd80;
	fma.rn.f64 	%fd82, %fd75, %fd79, %fd81;
	fma.rn.f64 	%fd83, %fd77, %fd79, %fd82;
	add.f64 	%fd4, %fd80, %fd83;
	sub.f64 	%fd84, %fd80, %fd4;
	add.f64 	%fd5, %fd83, %fd84;
	fma.rn.f64 	%fd85, %fd4, 0d3FF71547652B82FE, 0d4338000000000000;
	{
	.reg .b32 %temp; 
	mov.b64 	{%r13, %temp}, %fd85;
	}
	mov.f64 	%fd86, 0dC338000000000000;
	add.rn.f64 	%fd87, %fd85, %fd86;
	fma.rn.f64 	%fd88, %fd87, 0dBFE62E42FEFA39EF, %fd4;
	fma.rn.f64 	%fd89, %fd87, 0dBC7ABC9E3B39803F, %fd88;
	fma.rn.f64 	%fd90, %fd89, 0d3E5ADE1569CE2BDF, 0d3E928AF3FCA213EA;
	fma.rn.f64 	%fd91, %fd90, %fd89, 0d3EC71DEE62401315;
	fma.rn.f64 	%fd92, %fd91, %fd89, 0d3EFA01997C89EB71;
	fma.rn.f64 	%fd93, %fd92, %fd89, 0d3F2A01A014761F65;
	fma.rn.f64 	%fd94, %fd93, %fd89, 0d3F56C16C1852B7AF;
	fma.rn.f64 	%fd95, %fd94, %fd89, 0d3F81111111122322;
	fma.rn.f64 	%fd96, %fd95, %fd89, 0d3FA55555555502A1;
	fma.rn.f64 	%fd97, %fd96, %fd89, 0d3FC5555555555511;
	fma.rn.f64 	%fd98, %fd97, %fd89, 0d3FE000000000000B;
	fma.rn.f64 	%fd99, %fd98, %fd89, 0d3FF0000000000000;
	fma.rn.f64 	%fd100, %fd99, %fd89, 0d3FF0000000000000;
	{
	.reg .b32 %temp; 
	mov.b64 	{%r14, %temp}, %fd100;
	}
	{
	.reg .b32 %temp; 
	mov.b64 	{%temp, %r15}, %fd100;
	}
	shl.b32 	%r33, %r13, 20;
	add.s32 	%r34, %r33, %r15;
	mov.b64 	%fd108, {%r14, %r34};
	{
	.reg .b32 %temp; 
	mov.b64 	{%temp, %r35}, %fd4;
	}
	mov.b32 	%f2, %r35;
	abs.f32 	%f1, %f2;
	setp.lt.f32 	%p4, %f1, 0f4086232B;
	@%p4 bra 	$L__BB2_7;
	setp.lt.f64 	%p5, %fd4, 0d0000000000000000;
	add.f64 	%fd101, %fd4, 0d7FF0000000000000;
	selp.f64 	%fd108, 0d0000000000000000, %fd101, %p5;
	setp.geu.f32 	%p6, %f1, 0f40874800;
	@%p6 bra 	$L__BB2_7;
	shr.u32 	%r36, %r13, 31;
	add.s32 	%r37, %r13, %r36;
	shr.s32 	%r38, %r37, 1;
	shl.b32 	%r39, %r38, 20;
	add.s32 	%r40, %r15, %r39;
	mov.b64 	%fd102, {%r14, %r40};
	sub.s32 	%r41, %r13, %r38;
	shl.b32 	%r42, %r41, 20;
	add.s32 	%r43, %r42, 1072693248;
	mov.b32 	%r44, 0;
	mov.b64 	%fd103, {%r44, %r43};
	mul.f64 	%fd108, %fd103, %fd102;
$L__BB2_7:
	abs.f64 	%fd104, %fd108;
	setp.eq.f64 	%p7, %fd104, 0d7FF0000000000000;
	fma.rn.f64 	%fd105, %fd108, %fd5, %fd108;
	selp.f64 	%fd106, %fd108, %fd105, %p7;
	st.param.f64 	[func_retval0], %fd106;
	ret;

}


// ===== COMPILED SASS (sm_100) =====

	.target	sm_100

	.elftype	@"ET_EXEC"


//--------------------- .note.nv.tkinfo           --------------------------
	.section	.note.nv.tkinfo,"",@"SHT_NOTE"
	.sectionflags	@"SHF_NOTE_NV_TKINFO"
	.tkinfo
        /*0018*/ 	.word	0x00000002
        /*0030*/ 	.string	""
        /*0030*/ 	.string	"ptxas"
        /*0030*/ 	.string	"Cuda compilation tools, release 13.0, V13.0.88"
        /*0030*/ 	.string	"Build cuda_13.0.r13.0/compiler.36424714_0"
        /*0030*/ 	.string	"-arch sm_100 -m 64 "



//--------------------- .note.nv.cuinfo           --------------------------
	.section	.note.nv.cuinfo,"",@"SHT_NOTE"
	.sectionflags	@"SHF_NOTE_NV_CUINFO"
        /*0018*/ 	.short	0x0002
        /*001a*/ 	.short	0x0064
        /*001c*/ 	.short	0x0082
	.zero		2


//--------------------- .nv.info                  --------------------------
	.section	.nv.info,"",@"SHT_CUDA_INFO"
	.align	4


	//----- nvinfo : EIATTR_REGCOUNT
	.align		4
        /*0000*/ 	.byte	0x04, 0x2f
        /*0002*/ 	.short	(.L_1 - .L_0)
	.align		4
.L_0:
        /*0004*/ 	.word	index@(_Z8simulateP8str_elemS0_ffPf)
        /*0008*/ 	.word	0x00000048


	//----- nvinfo : EIATTR_FRAME_SIZE
	.align		4
.L_1:
        /*000c*/ 	.byte	0x04, 0x11
        /*000e*/ 	.short	(.L_3 - .L_2)
	.align		4
.L_2:
        /*0010*/ 	.word	index@($_Z8simulateP8str_elemS0_ffPf$__internal_accurate_pow)
        /*0014*/ 	.word	0x00000000


	//----- nvinfo : EIATTR_FRAME_SIZE
	.align		4
.L_3:
        /*0018*/ 	.byte	0x04, 0x11
        /*001a*/ 	.short	(.L_5 - .L_4)
	.align		4
.L_4:
        /*001c*/ 	.word	index@($__internal_4_$__cuda_sm3x_div_rn_noftz_f32_slowpath)
        /*0020*/ 	.word	0x00000000


	//----- nvinfo : EIATTR_FRAME_SIZE
	.align		4
.L_5:
        /*0024*/ 	.byte	0x04, 0x11
        /*0026*/ 	.short	(.L_7 - .L_6)
	.align		4
.L_6:
        /*0028*/ 	.word	index@($__internal_3_$__cuda_sm20_dsqrt_rn_f64_mediumpath_v1)
        /*002c*/ 	.word	0x00000000


	//----- nvinfo : EIATTR_FRAME_SIZE
	.align		4
.L_7:
        /*0030*/ 	.byte	0x04, 0x11
        /*0032*/ 	.short	(.L_9 - .L_8)
	.align		4
.L_8:
        /*0034*/ 	.word	index@($__internal_2_$__cuda_sm20_div_rn_f64_full)
        /*0038*/ 	.word	0x00000000


	//----- nvinfo : EIATTR_FRAME_SIZE
	.align		4
.L_9:
        /*003c*/ 	.byte	0x04, 0x11
        /*003e*/ 	.short	(.L_11 - .L_10)
	.align		4
.L_10:
        /*0040*/ 	.word	index@(_Z8simulateP8str_elemS0_ffPf)
        /*0044*/ 	.word	0x00000000


	//----- nvinfo : EIATTR_REGCOUNT
	.align		4
.L_11:
        /*0048*/ 	.byte	0x04, 0x2f
        /*004a*/ 	.short	(.L_13 - .L_12)
	.align		4
.L_12:
        /*004c*/ 	.word	index@(_Z9stepAheadP8str_elemS0_fPf)
        /*0050*/ 	.word	0x00000028


	//----- nvinfo : EIATTR_FRAME_SIZE
	.align		4
.L_13:
        /*0054*/ 	.byte	0x04, 0x11
        /*0056*/ 	.short	(.L_15 - .L_14)
	.align		4
.L_14:
        /*0058*/ 	.word	index@($_Z9stepAheadP8str_elemS0_fPf$__internal_accurate_pow)
        /*005c*/ 	.word	0x00000000


	//----- nvinfo : EIATTR_FRAME_SIZE
	.align		4
.L_15:
        /*0060*/ 	.byte	0x04, 0x11
        /*0062*/ 	.short	(.L_17 - .L_16)
	.align		4
.L_16:
        /*0064*/ 	.word	index@($__internal_1_$__cuda_sm3x_div_rn_noftz_f32_slowpath)
        /*0068*/ 	.word	0x00000000


	//----- nvinfo : EIATTR_FRAME_SIZE
	.align		4
.L_17:
        /*006c*/ 	.byte	0x04, 0x11
        /*006e*/ 	.short	(.L_19 - .L_18)
	.align		4
.L_18:
        /*0070*/ 	.word	index@($__internal_0_$__cuda_sm20_dsqrt_rn_f64_mediumpath_v1)
        /*0074*/ 	.word	0x00000000


	//----- nvinfo : EIATTR_FRAME_SIZE
	.align		4
.L_19:
        /*0078*/ 	.byte	0x04, 0x11
        /*007a*/ 	.short	(.L_21 - .L_20)
	.align		4
.L_20:
        /*007c*/ 	.word	index@(_Z9stepAheadP8str_elemS0_fPf)
        /*0080*/ 	.word	0x00000000


	//----- nvinfo : EIATTR_MIN_STACK_SIZE
	.align		4
.L_21:
        /*0084*/ 	.byte	0x04, 0x12
        /*0086*/ 	.short	(.L_23 - .L_22)
	.align		4
.L_22:
        /*0088*/ 	.word	index@(_Z9stepAheadP8str_elemS0_fPf)
        /*008c*/ 	.word	0x00000000


	//----- nvinfo : EIATTR_MIN_STACK_SIZE
	.align		4
.L_23:
        /*0090*/ 	.byte	0x04, 0x12
        /*0092*/ 	.short	(.L_25 - .L_24)
	.align		4
.L_24:
        /*0094*/ 	.word	index@(_Z8simulateP8str_elemS0_ffPf)
        /*0098*/ 	.word	0x00000000
.L_25:


//--------------------- .nv.compat                --------------------------
	.section	.nv.compat,"",@"SHT_CUDA_COMPAT_INFO"
	.align	4
        /*0000*/ 	.byte	0x02, 0x09, 0x00, 0x00, 0x02, 0x02, 0x01, 0x00, 0x02, 0x05, 0x05, 0x00, 0x03, 0x07, 0x01, 0x01
        /*0010*/ 	.byte	0x02, 0x03, 0x00, 0x00, 0x02, 0x06, 0x01, 0x00, 0x04, 0x0b, 0x08, 0x00, 0x01, 0x00, 0x00, 0x00
        /*0020*/ 	.byte	0x00, 0x00, 0x00, 0x00


//--------------------- .nv.info._Z9stepAheadP8str_elemS0_fPf --------------------------
	.section	.nv.info._Z9stepAheadP8str_elemS0_fPf,"",@"SHT_CUDA_INFO"
	.sectionflags	@""
	.align	4


	//----- nvinfo : EIATTR_CUDA_API_VERSION
	.align		4
        /*0000*/ 	.byte	0x04, 0x37
        /*0002*/ 	.short	(.L_27 - .L_26)
.L_26:
        /*0004*/ 	.word	0x00000082


	//----- nvinfo : EIATTR_KPARAM_INFO
	.align		4
.L_27:
        /*0008*/ 	.byte	0x04, 0x17
        /*000a*/ 	.short	(.L_29 - .L_28)
.L_28:
        /*000c*/ 	.word	0x00000000
        /*0010*/ 	.short	0x0003
        /*0012*/ 	.short	0x0018
        /*0014*/ 	.byte	0x00, 0xf5, 0x21, 0x00


	//----- nvinfo : EIATTR_KPARAM_INFO
	.align		4
.L_29:
        /*0018*/ 	.byte	0x04, 0x17
        /*001a*/ 	.short	(.L_31 - .L_30)
.L_30:
        /*001c*/ 	.word	0x00000000
        /*0020*/ 	.short	0x0002
        /*0022*/ 	.short	0x0010
        /*0024*/ 	.byte	0x00, 0xf0, 0x11, 0x00


	//----- nvinfo : EIATTR_KPARAM_INFO
	.align		4
.L_31:
        /*0028*/ 	.byte	0x04, 0x17
        /*002a*/ 	.short	(.L_33 - .L_32)
.L_32:
        /*002c*/ 	.word	0x00000000
        /*0030*/ 	.short	0x0001
        /*0032*/ 	.short	0x0008
        /*0034*/ 	.byte	0x00, 0xf5, 0x21, 0x00


	//----- nvinfo : EIATTR_KPARAM_INFO
	.align		4
.L_33:
        /*0038*/ 	.byte	0x04, 0x17
        /*003a*/ 	.short	(.L_35 - .L_34)
.L_34:
        /*003c*/ 	.word	0x00000000
        /*0040*/ 	.short	0x0000
        /*0042*/ 	.short	0x0000
        /*0044*/ 	.byte	0x00, 0xf5, 0x21, 0x00


	//----- nvinfo : EIATTR_SPARSE_MMA_MASK
	.align		4
.L_35:
        /*0048*/ 	.byte	0x03, 0x50
        /*004a*/ 	.short	0x0000


	//----- nvinfo : EIATTR_MAXREG_COUNT
	.align		4
        /*004c*/ 	.byte	0x03, 0x1b
        /*004e*/ 	.short	0x00ff


	//----- nvinfo : EIATTR_MERCURY_ISA_VERSION
	.align		4
        /*0050*/ 	.byte	0x03, 0x5f
        /*0052*/ 	.short	0x0101


	//----- nvinfo : EIATTR_VRC_CTA_INIT_COUNT
	.align		4
        /*0054*/ 	.byte	0x02, 0x4a
	.zero		1
	.zero		1


	//----- nvinfo : EIATTR_EXIT_INSTR_OFFSETS
	.align		4
        /*0058*/ 	.byte	0x04, 0x1c
        /*005a*/ 	.short	(.L_37 - .L_36)


	//   ....[0]....
.L_36:
        /*005c*/ 	.word	0x00002df0


	//----- nvinfo : EIATTR_CRS_STACK_SIZE
	.align		4
.L_37:
        /*0060*/ 	.byte	0x04, 0x1e
        /*0062*/ 	.short	(.L_39 - .L_38)
.L_38:
        /*0064*/ 	.word	0x00000000


	//----- nvinfo : EIATTR_CBANK_PARAM_SIZE
	.align		4
.L_39:
        /*0068*/ 	.byte	0x03, 0x19
        /*006a*/ 	.short	0x0020


	//----- nvinfo : EIATTR_PARAM_CBANK
	.align		4
        /*006c*/ 	.byte	0x04, 0x0a
        /*006e*/ 	.short	(.L_41 - .L_40)
	.align		4
.L_40:
        /*0070*/ 	.word	index@(.nv.constant0._Z9stepAheadP8str_elemS0_fPf)
        /*0074*/ 	.short	0x0380
        /*0076*/ 	.short	0x0020


	//----- nvinfo : EIATTR_SW_WAR
	.align		4
.L_41:
        /*0078*/ 	.byte	0x04, 0x36
        /*007a*/ 	.short	(.L_43 - .L_42)
.L_42:
        /*007c*/ 	.word	0x00000008
.L_43:


//--------------------- .nv.info._Z8simulateP8str_elemS0_ffPf --------------------------
	.section	.nv.info._Z8simulateP8str_elemS0_ffPf,"",@"SHT_CUDA_INFO"
	.sectionflags	@""
	.align	4


	//----- nvinfo : EIATTR_CUDA_API_VERSION
	.align		4
        /*0000*/ 	.byte	0x04, 0x37
        /*0002*/ 	.short	(.L_45 - .L_44)
.L_44:
        /*0004*/ 	.word	0x00000082


	//----- nvinfo : EIATTR_KPARAM_INFO
	.align		4
.L_45:
        /*0008*/ 	.byte	0x04, 0x17
        /*000a*/ 	.short	(.L_47 - .L_46)
.L_46:
        /*000c*/ 	.word	0x00000000
        /*0010*/ 	.short	0x0004
        /*0012*/ 	.short	0x0018
        /*0014*/ 	.byte	0x00, 0xf5, 0x21, 0x00


	//----- nvinfo : EIATTR_KPARAM_INFO
	.align		4
.L_47:
        /*0018*/ 	.byte	0x04, 0x17
        /*001a*/ 	.short	(.L_49 - .L_48)
.L_48:
        /*001c*/ 	.word	0x00000000
        /*0020*/ 	.short	0x0003
        /*0022*/ 	.short	0x0014
        /*0024*/ 	.byte	0x00, 0xf0, 0x11, 0x00


	//----- nvinfo : EIATTR_KPARAM_INFO
	.align		4
.L_49:
        /*0028*/ 	.byte	0x04, 0x17
        /*002a*/ 	.short	(.L_51 - .L_50)
.L_50:
        /*002c*/ 	.word	0x00000000
        /*0030*/ 	.short	0x0002
        /*0032*/ 	.short	0x0010
        /*0034*/ 	.byte	0x00, 0xf0, 0x11, 0x00


	//----- nvinfo : EIATTR_KPARAM_INFO
	.align		4
.L_51:
        /*0038*/ 	.byte	0x04, 0x17
        /*003a*/ 	.short	(.L_53 - .L_52)
.L_52:
        /*003c*/ 	.word	0x00000000
        /*0040*/ 	.short	0x0001
        /*0042*/ 	.short	0x0008
        /*0044*/ 	.byte	0x00, 0xf5, 0x21, 0x00


	//----- nvinfo : EIATTR_KPARAM_INFO
	.align		4
.L_53:
        /*0048*/ 	.byte	0x04, 0x17
        /*004a*/ 	.short	(.L_55 - .L_54)
.L_54:
        /*004c*/ 	.word	0x00000000
        /*0050*/ 	.short	0x0000
        /*0052*/ 	.short	0x0000
        /*0054*/ 	.byte	0x00, 0xf5, 0x21, 0x00


	//----- nvinfo : EIATTR_SPARSE_MMA_MASK
	.align		4
.L_55:
        /*0058*/ 	.byte	0x03, 0x50
        /*005a*/ 	.short	0x0000


	//----- nvinfo : EIATTR_MAXREG_COUNT
	.align		4
        /*005c*/ 	.byte	0x03, 0x1b
        /*005e*/ 	.short	0x00ff


	//----- nvinfo : EIATTR_MERCURY_ISA_VERSION
	.align		4
        /*0060*/ 	.byte	0x03, 0x5f
        /*0062*/ 	.short	0x0101


	//----- nvinfo : EIATTR_VRC_CTA_INIT_COUNT
	.align		4
        /*0064*/ 	.byte	0x02, 0x4a
	.zero		1
	.zero		1


	//----- nvinfo : EIATTR_EXIT_INSTR_OFFSETS
	.align		4
        /*0068*/ 	.byte	0x04, 0x1c
        /*006a*/ 	.short	(.L_57 - .L_56)


	//   ....[0]....
.L_56:
        /*006c*/ 	.word	0x000000f0


	//   ....[1]....
        /*0070*/ 	.word	0x00006210


	//----- nvinfo : EIATTR_INDIRECT_BRANCH_TARGETS
	.align		4
.L_57:
        /*0074*/ 	.byte	0x04, 0x34
        /*0076*/ 	.short	(.L_59 - .L_58)


	//   ....[0]....
.L_58:
        /*0078*/ 	.word	.L_x_187@srel
        /*007c*/ 	.short	0x0
        /*007e*/ 	.short	0x0
        /*0080*/ 	.word	0x3
        /*0084*/ 	.word	.L_x_188@srel
        /*0088*/ 	.word	.L_x_189@srel
        /*008c*/ 	.word	.L_x_138@srel


	//   ....[1]....
        /*0090*/ 	.word	.L_x_191@srel
        /*0094*/ 	.short	0x0
        /*0096*/ 	.short	0x0
        /*0098*/ 	.word	0x3
        /*009c*/ 	.word	.L_x_192@srel
        /*00a0*/ 	.word	.L_x_193@srel
        /*00a4*/ 	.word	.L_x_138@srel


	//   ....[2]....
        /*00a8*/ 	.word	.L_x_195@srel
        /*00ac*/ 	.short	0x0
        /*00ae*/ 	.short	0x0
        /*00b0*/ 	.word	0x3
        /*00b4*/ 	.word	.L_x_196@srel
        /*00b8*/ 	.word	.L_x_197@srel
        /*00bc*/ 	.word	.L_x_135@srel


	//   ....[3]....
        /*00c0*/ 	.word	.L_x_199@srel
        /*00c4*/ 	.short	0x0
        /*00c6*/ 	.short	0x0
        /*00c8*/ 	.word	0x3
        /*00cc*/ 	.word	.L_x_200@srel
        /*00d0*/ 	.word	.L_x_201@srel
        /*00d4*/ 	.word	.L_x_135@srel


	//   ....[4]....
        /*00d8*/ 	.word	.L_x_203@srel
        /*00dc*/ 	.short	0x0
        /*00de*/ 	.short	0x0
        /*00e0*/ 	.word	0x3
        /*00e4*/ 	.word	.L_x_204@srel
        /*00e8*/ 	.word	.L_x_205@srel
        /*00ec*/ 	.word	.L_x_144@srel


	//   ....[5]....
        /*00f0*/ 	.word	.L_x_207@srel
        /*00f4*/ 	.short	0x0
        /*00f6*/ 	.short	0x0
        /*00f8*/ 	.word	0x3
        /*00fc*/ 	.word	.L_x_208@srel
        /*0100*/ 	.word	.L_x_209@srel
        /*0104*/ 	.word	.L_x_144@srel


	//   ....[6]....
        /*0108*/ 	.word	.L_x_211@srel
        /*010c*/ 	.short	0x0
        /*010e*/ 	.short	0x0
        /*0110*/ 	.word	0x3
        /*0114*/ 	.word	.L_x_212@srel
        /*0118*/ 	.word	.L_x_213@srel
        /*011c*/ 	.word	.L_x_141@srel


	//   ....[7]....
        /*0120*/ 	.word	.L_x_215@srel
        /*0124*/ 	.short	0x0
        /*0126*/ 	.short	0x0
        /*0128*/ 	.word	0x3
        /*012c*/ 	.word	.L_x_216@srel
        /*0130*/ 	.word	.L_x_217@srel
        /*0134*/ 	.word	.L_x_141@srel


	//   ....[8]....
        /*0138*/ 	.word	.L_x_219@srel
        /*013c*/ 	.short	0x0
        /*013e*/ 	.short	0x0
        /*0140*/ 	.word	0x3
        /*0144*/ 	.word	.L_x_220@srel
        /*0148*/ 	.word	.L_x_221@srel
        /*014c*/ 	.word	.L_x_153@srel


	//   ....[9]....
        /*0150*/ 	.word	.L_x_223@srel
        /*0154*/ 	.short	0x0
        /*0156*/ 	.short	0x0
        /*0158*/ 	.word	0x3
        /*015c*/ 	.word	.L_x_224@srel
        /*0160*/ 	.word	.L_x_225@srel
        /*0164*/ 	.word	.L_x_153@srel


	//   ....[10]....
        /*0168*/ 	.word	.L_x_227@srel
        /*016c*/ 	.short	0x0
        /*016e*/ 	.short	0x0
        /*0170*/ 	.word	0x3
        /*0174*/ 	.word	.L_x_228@srel
        /*0178*/ 	.word	.L_x_229@srel
        /*017c*/ 	.word	.L_x_150@srel


	//   ....[11]....
        /*0180*/ 	.word	.L_x_231@srel
        /*0184*/ 	.short	0x0
        /*0186*/ 	.short	0x0
        /*0188*/ 	.word	0x3
        /*018c*/ 	.word	.L_x_232@srel
        /*0190*/ 	.word	.L_x_233@srel
        /*0194*/ 	.word	.L_x_150@srel


	//   ....[12]....
        /*0198*/ 	.word	.L_x_235@srel
        /*019c*/ 	.short	0x0
        /*019e*/ 	.short	0x0
        /*01a0*/ 	.word	0x3
        /*01a4*/ 	.word	.L_x_236@srel
        /*01a8*/ 	.word	.L_x_237@srel
        /*01ac*/ 	.word	.L_x_157@srel


	//   ....[13]....
        /*01b0*/ 	.word	.L_x_239@srel
        /*01b4*/ 	.short	0x0
        /*01b6*/ 	.short	0x0
        /*01b8*/ 	.word	0x3
        /*01bc*/ 	.word	.L_x_240@srel
        /*01c0*/ 	.word	.L_x_241@srel
        /*01c4*/ 	.word	.L_x_157@srel


	//   ....[14]....
        /*01c8*/ 	.word	.L_x_243@srel
        /*01cc*/ 	.short	0x0
        /*01ce*/ 	.short	0x0
        /*01d0*/ 	.word	0x3
        /*01d4*/ 	.word	.L_x_244@srel
        /*01d8*/ 	.word	.L_x_245@srel
        /*01dc*/ 	.word	.L_x_146@srel


	//   ....[15]....
        /*01e0*/ 	.word	.L_x_247@srel
        /*01e4*/ 	.short	0x0
        /*01e6*/ 	.short	0x0
        /*01e8*/ 	.word	0x3
        /*01ec*/ 	.word	.L_x_248@srel
        /*01f0*/ 	.word	.L_x_249@srel
        /*01f4*/ 	.word	.L_x_146@srel


	//----- nvinfo : EIATTR_CRS_STACK_SIZE
	.align		4
.L_59:
        /*01f8*/ 	.byte	0x04, 0x1e
        /*01fa*/ 	.short	(.L_61 - .L_60)
.L_60:
        /*01fc*/ 	.word	0x00000000


	//----- nvinfo : EIATTR_CBANK_PARAM_SIZE
	.align		4
.L_61:
        /*0200*/ 	.byte	0x03, 0x19
        /*0202*/ 	.short	0x0020


	//----- nvinfo : EIATTR_PARAM_CBANK
	.align		4
        /*0204*/ 	.byte	0x04, 0x0a
        /*0206*/ 	.short	(.L_63 - .L_62)
	.align		4
.L_62:
        /*0208*/ 	.word	index@(.nv.constant0._Z8simulateP8str_elemS0_ffPf)
        /*020c*/ 	.short	0x0380
        /*020e*/ 	.short	0x0020


	//----- nvinfo : EIATTR_SW_WAR
	.align		4
.L_63:
        /*0210*/ 	.byte	0x04, 0x36
        /*0212*/ 	.short	(.L_65 - .L_64)
.L_64:
        /*0214*/ 	.word	0x00000008
.L_65:


//--------------------- .nv.callgraph             --------------------------
	.section	.nv.callgraph,"",@"SHT_CUDA_CALLGRAPH"
	.align	4
	.sectionentsize	8
	.align		4
        /*0000*/ 	.word	0x00000000
	.align		4
        /*0004*/ 	.word	0xffffffff
	.align		4
        /*0008*/ 	.word	0x00000000
	.align		4
        /*000c*/ 	.word	0xfffffffe
	.align		4
        /*0010*/ 	.word	0x00000000
	.align		4
        /*0014*/ 	.word	0xfffffffd
	.align		4
        /*0018*/ 	.word	0x00000000
	.align		4
        /*001c*/ 	.word	0xfffffffc


//--------------------- .nv.constant2._Z8simulateP8str_elemS0_ffPf --------------------------
	.section	.nv.constant2._Z8simulateP8str_elemS0_ffPf,"a",@progbits
	.sectionflags	@""
	.align	4
.nv.constant2._Z8simulateP8str_elemS0_ffPf:
        /*0000*/ 	.byte	0x60, 0x4f, 0x00, 0x00, 0xd0, 0x4e, 0x00, 0x00, 0x40, 0x51, 0x00, 0x00, 0xd0, 0x50, 0x00, 0x00
        /* <DEDUP_REMOVED lines=11> */


//--------------------- .text._Z9stepAheadP8str_elemS0_fPf --------------------------
	.section	.text._Z9stepAheadP8str_elemS0_fPf,"ax",@progbits
	.align	128
        .global         _Z9stepAheadP8str_elemS0_fPf
        .type           _Z9stepAheadP8str_elemS0_fPf,@function
        .size           _Z9stepAheadP8str_elemS0_fPf,(.L_x_253 - _Z9stepAheadP8str_elemS0_fPf)
        .other          _Z9stepAheadP8str_elemS0_fPf,@"STO_CUDA_ENTRY STV_DEFAULT"
_Z9stepAheadP8str_elemS0_fPf:
.text._Z9stepAheadP8str_elemS0_fPf:
[----:B------:R-:W-:Y:S01]  /*0000*/  LDC R1, c[0x0][0x37c] ;  /* 0x0000df00ff017b82 */ /* 0x000fe20000000800 */
[----:B------:R-:W0:Y:S01]  /*0010*/  LDCU.64 UR16, c[0x0][0x358] ;  /* 0x00006b00ff1077ac */ /* 0x000e220008000a00 */
[----:B------:R-:W-:-:S05]  /*0020*/  UMOV UR4, URZ ;  /* 0x000000ff00047c82 */ /* 0x000fca0008000000 */
.L_x_2:
[----:B------:R-:W-:Y:S01]  /*0030*/  IMAD.U32 R0, RZ, RZ, UR4 ;  /* 0x00000004ff007e24 */ /* 0x000fe2000f8e00ff */
[----:B------:R-:W-:Y:S01]  /*0040*/  UIADD3 UR4, UPT, UPT, UR4, 0x1, URZ ;  /* 0x0000000104047890 */ /* 0x000fe2000fffe0ff */
[----:B------:R-:W-:-:S03]  /*0050*/  IMAD.MOV.U32 R3, RZ, RZ, RZ ;  /* 0x000000ffff037224 */ /* 0x000fc600078e00ff */
[----:B---3--:R-:W-:-:S11]  /*0060*/  UISETP.NE.AND UP0, UPT, UR4, 0x64, UPT ;  /* 0x000000640400788c */ /* 0x008fd6000bf05270 */
.L_x_1:
[----:B------:R-:W-:Y:S02]  /*0070*/  IMAD R2, R0, 0x64, R3 ;  /* 0x0000006400027824 */ /* 0x000fe400078e0203 */
[----:B------:R-:W-:Y:S02]  /*0080*/  VIADD R3, R3, 0x1 ;  /* 0x0000000103037836 */ /* 0x000fe40000000000 */
[----:B------:R-:W-:Y:S02]  /*0090*/  IMAD.MOV.U32 R5, RZ, RZ, RZ ;  /* 0x000000ffff057224 */ /* 0x000fe400078e00ff */
[----:B------:R-:W-:Y:S01]  /*00a0*/  IMAD R2, R2, 0x64, RZ ;  /* 0x0000006402027824 */ /* 0x000fe200078e02ff */
[----:B---3--:R-:W-:-:S13]  /*00b0*/  ISETP.NE.AND P1, PT, R3, 0x64, PT ;  /* 0x000000640300780c */ /* 0x008fda0003f25270 */
.L_x_0:
[----:B------:R-:W1:Y:S01]  /*00c0*/  LDC.64 R6, c[0x0][0x380] ;  /* 0x0000e000ff067b82 */ /* 0x000e620000000a00 */
[----:B---3--:R-:W-:-:S07]  /*00d0*/  IMAD.IADD R11, R2, 0x1, R5 ;  /* 0x00000001020b7824 */ /* 0x008fce00078e0205 */
[----:B------:R-:W2:Y:S01]  /*00e0*/  LDC.64 R8, c[0x0][0x388] ;  /* 0x0000e200ff087b82 */ /* 0x000ea20000000a00 */
[----:B-1----:R-:W-:-:S05]  /*00f0*/  IMAD.WIDE.U32 R12, R11, 0x2c, R6 ;  /* 0x0000002c0b0c7825 */ /* 0x002fca00078e0006 */
[----:B0-----:R-:W3:Y:S01]  /*0100*/  LDG.E R15, desc[UR16][R12.64+0x18] ;  /* 0x000018100c0f7981 */ /* 0x001ee2000c1e1900 */
[----:B--2---:R-:W-:-:S05]  /*0110*/  IMAD.WIDE.U32 R10, R11, 0x2c, R8 ;  /* 0x0000002c0b0a7825 */ /* 0x004fca00078e0008 */
[----:B---3--:R0:W-:Y:S04]  /*0120*/  STG.E desc[UR16][R10.64+0x18], R15 ;  /* 0x0000180f0a007986 */ /* 0x0081e8000c101910 */
[----:B------:R-:W2:Y:S04]  /*0130*/  LDG.E R17, desc[UR16][R12.64+0x1c] ;  /* 0x00001c100c117981 */ /* 0x000ea8000c1e1900 */
[----:B--2---:R1:W-:Y:S04]  /*0140*/  STG.E desc[UR16][R10.64+0x1c], R17 ;  /* 0x00001c110a007986 */ /* 0x0043e8000c101910 */
[----:B------:R-:W2:Y:S04]  /*0150*/  LDG.E R19, desc[UR16][R12.64+0x20] ;  /* 0x000020100c137981 */ /* 0x000ea8000c1e1900 */
[----:B--2---:R2:W-:Y:S04]  /*0160*/  STG.E desc[UR16][R10.64+0x20], R19 ;  /* 0x000020130a007986 */ /* 0x0045e8000c101910 */
[----:B------:R-:W3:Y:S04]  /*0170*/  LDG.E R21, desc[UR16][R12.64+0x44] ;  /* 0x000044100c157981 */ /* 0x000ee8000c1e1900 */
[----:B---3--:R3:W-:Y:S04]  /*0180*/  STG.E desc[UR16][R10.64+0x44], R21 ;  /* 0x000044150a007986 */ /* 0x0087e8000c101910 */
[----:B------:R-:W4:Y:S04]  /*0190*/  LDG.E R23, desc[UR16][R12.64+0x48] ;  /* 0x000048100c177981 */ /* 0x000f28000c1e1900 */
[----:B----4-:R4:W-:Y:S04]  /*01a0*/  STG.E desc[UR16][R10.64+0x48], R23 ;  /* 0x000048170a007986 */ /* 0x0109e8000c101910 */
[----:B------:R-:W5:Y:S04]  /*01b0*/  LDG.E R25, desc[UR16][R12.64+0x4c] ;  /* 0x00004c100c197981 */ /* 0x000f68000c1e1900 */
[----:B-----5:R5:W-:Y:S04]  /*01c0*/  STG.E desc[UR16][R10.64+0x4c], R25 ;  /* 0x00004c190a007986 */ /* 0x020be8000c101910 */
[----:B0-----:R-:W2:Y:S04]  /*01d0*/  LDG.E R15, desc[UR16][R12.64+0x70] ;  /* 0x000070100c0f7981 */ /* 0x001ea8000c1e1900 */
[----:B--2---:R0:W-:Y:S04]  /*01e0*/  STG.E desc[UR16][R10.64+0x70], R15 ;  /* 0x0000700f0a007986 */ /* 0x0041e8000c101910 */
[----:B-1----:R-:W2:Y:S04]  /*01f0*/  LDG.E R17, desc[UR16][R12.64+0x74] ;  /* 0x000074100c117981 */ /* 0x002ea8000c1e1900 */
[----:B--2---:R1:W-:Y:S04]  /*0200*/  STG.E desc[UR16][R10.64+0x74], R17 ;  /* 0x000074110a007986 */ /* 0x0043e8000c101910 */
[----:B------:R-:W2:Y:S04]  /*0210*/  LDG.E R19, desc[UR16][R12.64+0x78] ;  /* 0x000078100c137981 */ /* 0x000ea8000c1e1900 */
[----:B--2---:R2:W-:Y:S04]  /*0220*/  STG.E desc[UR16][R10.64+0x78], R19 ;  /* 0x000078130a007986 */ /* 0x0045e8000c101910 */
[----:B---3--:R-:W3:Y:S04]  /*0230*/  LDG.E R21, desc[UR16][R12.64+0x9c] ;  /* 0x00009c100c157981 */ /* 0x008ee8000c1e1900 */
[----:B---3--:R3:W-:Y:S04]  /*0240*/  STG.E desc[UR16][R10.64+0x9c], R21 ;  /* 0x00009c150a007986 */ /* 0x0087e8000c101910 */
[----:B----4-:R-:W4:Y:S01]  /*0250*/  LDG.E R23, desc[UR16][R12.64+0xa0] ;  /* 0x0000a0100c177981 */ /* 0x010f22000c1e1900 */
[----:B------:R-:W-:-:S03]  /*0260*/  IADD3 R27, PT, PT, R2, 0x4, R5 ;  /* 0x00000004021b7810 */ /* 0x000fc60007ffe005 */
[----:B----4-:R4:W-:Y:S04]  /*0270*/  STG.E desc[UR16][R10.64+0xa0], R23 ;  /* 0x0000a0170a007986 */ /* 0x0109e8000c101910 */
[----:B-----5:R-:W5:Y:S01]  /*0280*/  LDG.E R25, desc[UR16][R12.64+0xa4] ;  /* 0x0000a4100c197981 */ /* 0x020f62000c1e1900 */
[----:B0-----:R-:W-:-:S03]  /*0290*/  IMAD.WIDE.U32 R14, R27, 0x2c, R6 ;  /* 0x0000002c1b0e7825 */ /* 0x001fc600078e0006 */
[----:B-----5:R0:W-:Y:S04]  /*02a0*/  STG.E desc[UR16][R10.64+0xa4], R25 ;  /* 0x0000a4190a007986 */ /* 0x0201e8000c101910 */
[----:B------:R-:W5:Y:S01]  /*02b0*/  LDG.E R29, desc[UR16][R14.64+0x18] ;  /* 0x000018100e1d7981 */ /* 0x000f62000c1e1900 */
[----:B-1----:R-:W-:-:S05]  /*02c0*/  IMAD.WIDE.U32 R16, R27, 0x2c, R8 ;  /* 0x0000002c1b107825 */ /* 0x002fca00078e0008 */
[----:B-----5:R-:W-:Y:S04]  /*02d0*/  STG.E desc[UR16][R16.64+0x18], R29 ;  /* 0x0000181d10007986 */ /* 0x020fe8000c101910 */
[----:B--2---:R-:W2:Y:S04]  /*02e0*/  LDG.E R19, desc[UR16][R14.64+0x1c] ;  /* 0x00001c100e137981 */ /* 0x004ea8000c1e1900 */
[----:B--2---:R1:W-:Y:S04]  /*02f0*/  STG.E desc[UR16][R16.64+0x1c], R19 ;  /* 0x00001c1310007986 */ /* 0x0043e8000c101910 */
[----:B---3--:R-:W2:Y:S04]  /*0300*/  LDG.E R21, desc[UR16][R14.64+0x20] ;  /* 0x000020100e157981 */ /* 0x008ea8000c1e1900 */
[----:B--2---:R2:W-:Y:S04]  /*0310*/  STG.E desc[UR16][R16.64+0x20], R21 ;  /* 0x0000201510007986 */ /* 0x0045e8000c101910 */
[----:B------:R-:W3:Y:S04]  /*0320*/  LDG.E R13, desc[UR16][R14.64+0x44] ;  /* 0x000044100e0d7981 */ /* 0x000ee8000c1e1900 */
[----:B---3--:R-:W-:Y:S04]  /*0330*/  STG.E desc[UR16][R16.64+0x44], R13 ;  /* 0x0000440d10007986 */ /* 0x008fe8000c101910 */
[----:B----4-:R-:W3:Y:S04]  /*0340*/  LDG.E R23, desc[UR16][R14.64+0x48] ;  /* 0x000048100e177981 */ /* 0x010ee8000c1e1900 */
[----:B---3--:R3:W-:Y:S04]  /*0350*/  STG.E desc[UR16][R16.64+0x48], R23 ;  /* 0x0000481710007986 */ /* 0x0087e8000c101910 */
[----:B0-----:R-:W4:Y:S04]  /*0360*/  LDG.E R11, desc[UR16][R14.64+0x4c] ;  /* 0x00004c100e0b7981 */ /* 0x001f28000c1e1900 */
[----:B----4-:R0:W-:Y:S04]  /*0370*/  STG.E desc[UR16][R16.64+0x4c], R11 ;  /* 0x00004c0b10007986 */ /* 0x0101e8000c101910 */
[----:B------:R-:W4:Y:S04]  /*0380*/  LDG.E R25, desc[UR16][R14.64+0x70] ;  /* 0x000070100e197981 */ /* 0x000f28000c1e1900 */
[----:B----4-:R-:W-:Y:S04]  /*0390*/  STG.E desc[UR16][R16.64+0x70], R25 ;  /* 0x0000701910007986 */ /* 0x010fe8000c101910 */
[----:B-1----:R-:W4:Y:S04]  /*03a0*/  LDG.E R19, desc[UR16][R14.64+0x74] ;  /* 0x000074100e137981 */ /* 0x002f28000c1e1900 */
[----:B----4-:R1:W-:Y:S04]  /*03b0*/  STG.E desc[UR16][R16.64+0x74], R19 ;  /* 0x0000741310007986 */ /* 0x0103e8000c101910 */
[----:B--2---:R-:W2:Y:S04]  /*03c0*/  LDG.E R21, desc[UR16][R14.64+0x78] ;  /* 0x000078100e157981 */ /* 0x004ea8000c1e1900 */
[----:B--2---:R2:W-:Y:S04]  /*03d0*/  STG.E desc[UR16][R16.64+0x78], R21 ;  /* 0x0000781510007986 */ /* 0x0045e8000c101910 */
[----:B------:R-:W4:Y:S04]  /*03e0*/  LDG.E R27, desc[UR16][R14.64+0x9c] ;  /* 0x00009c100e1b7981 */ /* 0x000f28000c1e1900 */
[----:B----4-:R-:W-:Y:S04]  /*03f0*/  STG.E desc[UR16][R16.64+0x9c], R27 ;  /* 0x00009c1b10007986 */ /* 0x010fe8000c101910 */
[----:B---3--:R-:W3:Y:S01]  /*0400*/  LDG.E R23, desc[UR16][R14.64+0xa0] ;  /* 0x0000a0100e177981 */ /* 0x008ee2000c1e1900 */
[----:B------:R-:W-:-:S03]  /*0410*/  IADD3 R13, PT, PT, R2, 0x8, R5 ;  /* 0x00000008020d7810 */ /* 0x000fc60007ffe005 */
[----:B---3--:R3:W-:Y:S04]  /*0420*/  STG.E desc[UR16][R16.64+0xa0], R23 ;  /* 0x0000a01710007986 */ /* 0x0087e8000c101910 */
[----:B------:R-:W4:Y:S01]  /*0430*/  LDG.E R29, desc[UR16][R14.64+0xa4] ;  /* 0x0000a4100e1d7981 */ /* 0x000f22000c1e1900 */
[----:B0-----:R-:W-:-:S03]  /*0440*/  IMAD.WIDE.U32 R10, R13, 0x2c, R6 ;  /* 0x0000002c0d0a7825 */ /* 0x001fc600078e0006 */
[----:B----4-:R0:W-:Y:S04]  /*0450*/  STG.E desc[UR16][R16.64+0xa4], R29 ;  /* 0x0000a41d10007986 */ /* 0x0101e8000c101910 */
[----:B-1----:R-:W4:Y:S01]  /*0460*/  LDG.E R19, desc[UR16][R10.64+0x18] ;  /* 0x000018100a137981 */ /* 0x002f22000c1e1900 */
[----:B------:R-:W-:-:S05]  /*0470*/  IMAD.WIDE.U32 R12, R13, 0x2c, R8 ;  /* 0x0000002c0d0c7825 */ /* 0x000fca00078e0008 */
[----:B----4-:R1:W-:Y:S04]  /*0480*/  STG.E desc[UR16][R12.64+0x18], R19 ;  /* 0x000018130c007986 */ /* 0x0103e8000c101910 */
[----:B--2---:R-:W2:Y:S04]  /*0490*/  LDG.E R21, desc[UR16][R10.64+0x1c] ;  /* 0x00001c100a157981 */ /* 0x004ea8000c1e1900 */
[----:B--2---:R2:W-:Y:S04]  /*04a0*/  STG.E desc[UR16][R12.64+0x1c], R21 ;  /* 0x00001c150c007986 */ /* 0x0045e8000c101910 */
[----:B------:R-:W4:Y:S04]  /*04b0*/  LDG.E R25, desc[UR16][R10.64+0x20] ;  /* 0x000020100a197981 */ /* 0x000f28000c1e1900 */
[----:B----4-:R4:W-:Y:S04]  /*04c0*/  STG.E desc[UR16][R12.64+0x20], R25 ;  /* 0x000020190c007986 */ /* 0x0109e8000c101910 */
[----:B------:R-:W5:Y:S04]  /*04d0*/  LDG.E R15, desc[UR16][R10.64+0x44] ;  /* 0x000044100a0f7981 */ /* 0x000f68000c1e1900 */
[----:B-----5:R-:W-:Y:S04]  /*04e0*/  STG.E desc[UR16][R12.64+0x44], R15 ;  /* 0x0000440f0c007986 */ /* 0x020fe8000c101910 */
[----:B---3--:R-:W3:Y:S04]  /*04f0*/  LDG.E R23, desc[UR16][R10.64+0x48] ;  /* 0x000048100a177981 */ /* 0x008ee8000c1e1900 */
[----:B---3--:R3:W-:Y:S04]  /*0500*/  STG.E desc[UR16][R12.64+0x48], R23 ;  /* 0x000048170c007986 */ /* 0x0087e8000c101910 */
[----:B0-----:R-:W5:Y:S04]  /*0510*/  LDG.E R17, desc[UR16][R10.64+0x4c] ;  /* 0x00004c100a117981 */ /* 0x001f68000c1e1900 */
[----:B-----5:R0:W-:Y:S04]  /*0520*/  STG.E desc[UR16][R12.64+0x4c], R17 ;  /* 0x00004c110c007986 */ /* 0x0201e8000c101910 */
[----:B-1----:R-:W5:Y:S04]  /*0530*/  LDG.E R19, desc[UR16][R10.64+0x70] ;  /* 0x000070100a137981 */ /* 0x002f68000c1e1900 */
[----:B-----5:R1:W-:Y:S04]  /*0540*/  STG.E desc[UR16][R12.64+0x70], R19 ;  /* 0x000070130c007986 */ /* 0x0203e8000c101910 */
[----:B--2---:R-:W2:Y:S04]  /*0550*/  LDG.E R21, desc[UR16][R10.64+0x74] ;  /* 0x000074100a157981 */ /* 0x004ea8000c1e1900 */
[----:B--2---:R2:W-:Y:S04]  /*0560*/  STG.E desc[UR16][R12.64+0x74], R21 ;  /* 0x000074150c007986 */ /* 0x0045e8000c101910 */
[----:B----4-:R-:W4:Y:S04]  /*0570*/  LDG.E R25, desc[UR16][R10.64+0x78] ;  /* 0x000078100a197981 */ /* 0x010f28000c1e1900 */
[----:B----4-:R4:W-:Y:S04]  /*0580*/  STG.E desc[UR16][R12.64+0x78], R25 ;  /* 0x000078190c007986 */ /* 0x0109e8000c101910 */
[----:B------:R-:W5:Y:S04]  /*0590*/  LDG.E R27, desc[UR16][R10.64+0x9c] ;  /* 0x00009c100a1b7981 */ /* 0x000f68000c1e1900 */
[----:B-----5:R-:W-:Y:S04]  /*05a0*/  STG.E desc[UR16][R12.64+0x9c], R27 ;  /* 0x00009c1b0c007986 */ /* 0x020fe8000c101910 */
[----:B---3--:R-:W3:Y:S01]  /*05b0*/  LDG.E R23, desc[UR16][R10.64+0xa0] ;  /* 0x0000a0100a177981 */ /* 0x008ee2000c1e1900 */
[----:B0-----:R-:W-:-:S03]  /*05c0*/  IADD3 R17, PT, PT, R2, 0xc, R5 ;  /* 0x0000000c02117810 */ /* 0x001fc60007ffe005 */
[----:B---3--:R0:W-:Y:S04]  /*05d0*/  STG.E desc[UR16][R12.64+0xa0], R23 ;  /* 0x0000a0170c007986 */ /* 0x0081e8000c101910 */
[----:B------:R-:W3:Y:S01]  /*05e0*/  LDG.E R29, desc[UR16][R10.64+0xa4] ;  /* 0x0000a4100a1d7981 */ /* 0x000ee2000c1e1900 */
[----:B------:R-:W-:-:S03]  /*05f0*/  IMAD.WIDE.U32 R14, R17, 0x2c, R6 ;  /* 0x0000002c110e7825 */ /* 0x000fc600078e0006 */
[----:B---3--:R3:W-:Y:S04]  /*0600*/  STG.E desc[UR16][R12.64+0xa4], R29 ;  /* 0x0000a41d0c007986 */ /* 0x0087e8000c101910 */
[----:B-1----:R-:W5:Y:S01]  /*0610*/  LDG.E R19, desc[UR16][R14.64+0x18] ;  /* 0x000018100e137981 */ /* 0x002f62000c1e1900 */
[----:B------:R-:W-:-:S05]  /*0620*/  IMAD.WIDE.U32 R16, R17, 0x2c, R8 ;  /* 0x0000002c11107825 */ /* 0x000fca00078e0008 */
[----:B-----5:R1:W-:Y:S04]  /*0630*/  STG.E desc[UR16][R16.64+0x18], R19 ;  /* 0x0000181310007986 */ /* 0x0203e8000c101910 */
[----:B--2---:R-:W2:Y:S04]  /*0640*/  LDG.E R21, desc[UR16][R14.64+0x1c] ;  /* 0x00001c100e157981 */ /* 0x004ea8000c1e1900 */
[----:B--2---:R2:W-:Y:S04]  /*0650*/  STG.E desc[UR16][R16.64+0x1c], R21 ;  /* 0x00001c1510007986 */ /* 0x0045e8000c101910 */
[----:B----4-:R-:W4:Y:S04]  /*0660*/  LDG.E R25, desc[UR16][R14.64+0x20] ;  /* 0x000020100e197981 */ /* 0x010f28000c1e1900 */
[----:B----4-:R4:W-:Y:S04]  /*0670*/  STG.E desc[UR16][R16.64+0x20], R25 ;  /* 0x0000201910007986 */ /* 0x0109e8000c101910 */
[----:B------:R-:W5:Y:S04]  /*0680*/  LDG.E R11, desc[UR16][R14.64+0x44] ;  /* 0x000044100e0b7981 */ /* 0x000f68000c1e1900 */
[----:B-----5:R-:W-:Y:S04]  /*0690*/  STG.E desc[UR16][R16.64+0x44], R11 ;  /* 0x0000440b10007986 */ /* 0x020fe8000c101910 */
[----:B0-----:R-:W5:Y:S04]  /*06a0*/  LDG.E R23, desc[UR16][R14.64+0x48] ;  /* 0x000048100e177981 */ /* 0x001f68000c1e1900 */
[----:B-----5:R0:W-:Y:S04]  /*06b0*/  STG.E desc[UR16][R16.64+0x48], R23 ;  /* 0x0000481710007986 */ /* 0x0201e8000c101910 */
[----:B---3--:R-:W3:Y:S04]  /*06c0*/  LDG.E R13, desc[UR16][R14.64+0x4c] ;  /* 0x00004c100e0d7981 */ /* 0x008ee8000c1e1900 */
[----:B---3--:R3:W-:Y:S04]  /*06d0*/  STG.E desc[UR16][R16.64+0x4c], R13 ;  /* 0x00004c0d10007986 */ /* 0x0087e8000c101910 */
[----:B-1----:R-:W5:Y:S04]  /*06e0*/  LDG.E R19, desc[UR16][R14.64+0x70] ;  /* 0x000070100e137981 */ /* 0x002f68000c1e1900 */
[----:B-----5:R1:W-:Y:S04]  /*06f0*/  STG.E desc[UR16][R16.64+0x70], R19 ;  /* 0x0000701310007986 */ /* 0x0203e8000c101910 */
[----:B--2---:R-:W2:Y:S04]  /*0700*/  LDG.E R21, desc[UR16][R14.64+0x74] ;  /* 0x000074100e157981 */ /* 0x004ea8000c1e1900 */
[----:B--2---:R2:W-:Y:S04]  /*0710*/  STG.E desc[UR16][R16.64+0x74], R21 ;  /* 0x0000741510007986 */ /* 0x0045e8000c101910 */
[----:B----4-:R-:W4:Y:S04]  /*0720*/  LDG.E R25, desc[UR16][R14.64+0x78] ;  /* 0x000078100e197981 */ /* 0x010f28000c1e1900 */
[----:B----4-:R-:W-:Y:S04]  /*0730*/  STG.E desc[UR16][R16.64+0x78], R25 ;  /* 0x0000781910007986 */ /* 0x010fe8000c101910 */
[----:B------:R-:W4:Y:S04]  /*0740*/  LDG.E R27, desc[UR16][R14.64+0x9c] ;  /* 0x00009c100e1b7981 */ /* 0x000f28000c1e1900 */
[----:B----4-:R-:W-:Y:S04]  /*0750*/  STG.E desc[UR16][R16.64+0x9c], R27 ;  /* 0x00009c1b10007986 */ /* 0x010fe8000c101910 */
[----:B0-----:R-:W4:Y:S01]  /*0760*/  LDG.E R23, desc[UR16][R14.64+0xa0] ;  /* 0x0000a0100e177981 */ /* 0x001f22000c1e1900 */
[----:B------:R-:W-:-:S03]  /*0770*/  IADD3 R11, PT, PT, R2, 0x10, R5 ;  /* 0x00000010020b7810 */ /* 0x000fc60007ffe005 */
[----:B----4-:R-:W-:Y:S04]  /*0780*/  STG.E desc[UR16][R16.64+0xa0], R23 ;  /* 0x0000a01710007986 */ /* 0x010fe8000c101910 */
[----:B------:R-:W4:Y:S01]  /*0790*/  LDG.E R29, desc[UR16][R14.64+0xa4] ;  /* 0x0000a4100e1d7981 */ /* 0x000f22000c1e1900 */
[----:B------:R-:W-:-:S03]  /*07a0*/  IMAD.WIDE.U32 R6, R11, 0x2c, R6 ;  /* 0x0000002c0b067825 */ /* 0x000fc600078e0006 */
[----:B----4-:R0:W-:Y:S04]  /*07b0*/  STG.E desc[UR16][R16.64+0xa4], R29 ;  /* 0x0000a41d10007986 */ /* 0x0101e8000c101910 */
[----:B---3--:R-:W3:Y:S01]  /*07c0*/  LDG.E R13, desc[UR16][R6.64+0x18] ;  /* 0x00001810060d7981 */ /* 0x008ee2000c1e1900 */
[----:B------:R-:W-:-:S05]  /*07d0*/  IMAD.WIDE.U32 R8, R11, 0x2c, R8 ;  /* 0x0000002c0b087825 */ /* 0x000fca00078e0008 */
[----:B---3--:R3:W-:Y:S04]  /*07e0*/  STG.E desc[UR16][R8.64+0x18], R13 ;  /* 0x0000180d08007986 */ /* 0x0087e8000c101910 */
[----:B------:R-:W4:Y:S04]  /*07f0*/  LDG.E R11, desc[UR16][R6.64+0x1c] ;  /* 0x00001c10060b7981 */ /* 0x000f28000c1e1900 */
[----:B----4-:R4:W-:Y:S04]  /*0800*/  STG.E desc[UR16][R8.64+0x1c], R11 ;  /* 0x00001c0b08007986 */ /* 0x0109e8000c101910 */
[----:B-1----:R-:W5:Y:S04]  /*0810*/  LDG.E R19, desc[UR16][R6.64+0x20] ;  /* 0x0000201006137981 */ /* 0x002f68000c1e1900 */
[----:B-----5:R1:W-:Y:S04]  /*0820*/  STG.E desc[UR16][R8.64+0x20], R19 ;  /* 0x0000201308007986 */ /* 0x0203e8000c101910 */
[----:B------:R-:W5:Y:S04]  /*0830*/  LDG.E R15, desc[UR16][R6.64+0x44] ;  /* 0x00004410060f7981 */ /* 0x000f68000c1e1900 */
[----:B-----5:R5:W-:Y:S04]  /*0840*/  STG.E desc[UR16][R8.64+0x44], R15 ;  /* 0x0000440f08007986 */ /* 0x020be8000c101910 */
[----:B--2---:R-:W2:Y:S04]  /*0850*/  LDG.E R21, desc[UR16][R6.64+0x48] ;  /* 0x0000481006157981 */ /* 0x004ea8000c1e1900 */
[----:B--2---:R2:W-:Y:S04]  /*0860*/  STG.E desc[UR16][R8.64+0x48], R21 ;  /* 0x0000481508007986 */ /* 0x0045e8000c101910 */
[----:B0-----:R-:W3:Y:S04]  /*0870*/  LDG.E R17, desc[UR16][R6.64+0x4c] ;  /* 0x00004c1006117981 */ /* 0x001ee8000c1e1900 */
[----:B---3--:R0:W-:Y:S04]  /*0880*/  STG.E desc[UR16][R8.64+0x4c], R17 ;  /* 0x00004c1108007986 */ /* 0x0081e8000c101910 */
[----:B------:R-:W3:Y:S04]  /*0890*/  LDG.E R13, desc[UR16][R6.64+0x70] ;  /* 0x00007010060d7981 */ /* 0x000ee8000c1e1900 */
[----:B---3--:R3:W-:Y:S04]  /*08a0*/  STG.E desc[UR16][R8.64+0x70], R13 ;  /* 0x0000700d08007986 */ /* 0x0087e8000c101910 */
[----:B----4-:R-:W4:Y:S04]  /*08b0*/  LDG.E R11, desc[UR16][R6.64+0x74] ;  /* 0x00007410060b7981 */ /* 0x010f28000c1e1900 */
[----:B----4-:R3:W-:Y:S04]  /*08c0*/  STG.E desc[UR16][R8.64+0x74], R11 ;  /* 0x0000740b08007986 */ /* 0x0107e8000c101910 */
[----:B-1----:R-:W4:Y:S04]  /*08d0*/  LDG.E R19, desc[UR16][R6.64+0x78] ;  /* 0x0000781006137981 */ /* 0x002f28000c1e1900 */
[----:B----4-:R3:W-:Y:S04]  /*08e0*/  STG.E desc[UR16][R8.64+0x78], R19 ;  /* 0x0000781308007986 */ /* 0x0107e8000c101910 */
[----:B-----5:R-:W4:Y:S04]  /*08f0*/  LDG.E R15, desc[UR16][R6.64+0x9c] ;  /* 0x00009c10060f7981 */ /* 0x020f28000c1e1900 */
[----:B----4-:R3:W-:Y:S04]  /*0900*/  STG.E desc[UR16][R8.64+0x9c], R15 ;  /* 0x00009c0f08007986 */ /* 0x0107e8000c101910 */
[----:B--2---:R-:W2:Y:S04]  /*0910*/  LDG.E R21, desc[UR16][R6.64+0xa0] ;  /* 0x0000a01006157981 */ /* 0x004ea8000c1e1900 */
[----:B--2---:R3:W-:Y:S04]  /*0920*/  STG.E desc[UR16][R8.64+0xa0], R21 ;  /* 0x0000a01508007986 */ /* 0x0047e8000c101910 */
[----:B0-----:R-:W2:Y:S01]  /*0930*/  LDG.E R17, desc[UR16][R6.64+0xa4] ;  /* 0x0000a41006117981 */ /* 0x001ea2000c1e1900 */
[----:B------:R-:W-:-:S05]  /*0940*/  VIADD R5, R5, 0x14 ;  /* 0x0000001405057836 */ /* 0x000fca0000000000 */
[----:B------:R-:W-:Y:S01]  /*0950*/  ISETP.NE.AND P0, PT, R5, 0x64, PT ;  /* 0x000000640500780c */ /* 0x000fe20003f05270 */
[----:B--2---:R3:W-:-:S12]  /*0960*/  STG.E desc[UR16][R8.64+0xa4], R17 ;  /* 0x0000a41108007986 */ /* 0x0047d8000c101910 */
[----:B------:R-:W-:Y:S05]  /*0970*/  @P0 BRA `(.L_x_0) ;  /* 0xfffffff400d00947 */ /* 0x000fea000383ffff */
[----:B------:R-:W-:Y:S05]  /*0980*/  @P1 BRA `(.L_x_1) ;  /* 0xfffffff400b81947 */ /* 0x000fea000383ffff */
[----:B------:R-:W-:Y:S05]  /*0990*/  BRA.U UP0, `(.L_x_2) ;  /* 0xfffffff500a47547 */ /* 0x000fea000b83ffff */
[----:B------:R-:W0:Y:S01]  /*09a0*/  LDCU.64 UR8, c[0x0][0x380] ;  /* 0x00007000ff0877ac */ /* 0x000e220008000a00 */
[----:B------:R-:W-:Y:S01]  /*09b0*/  IMAD.MOV.U32 R6, RZ, RZ, RZ ;  /* 0x000000ffff067224 */ /* 0x000fe200078e00ff */
[----:B------:R-:W-:Y:S01]  /*09c0*/  UMOV UR4, URZ ;  /* 0x000000ff00047c82 */ /* 0x000fe20008000000 */
[----:B------:R-:W-:Y:S01]  /*09d0*/  UMOV UR6, URZ ;  /* 0x000000ff00067c82 */ /* 0x000fe20008000000 */
[----:B------:R-:W-:Y:S01]  /*09e0*/  UMOV UR5, URZ ;  /* 0x000000ff00057c82 */ /* 0x000fe20008000000 */
[----:B0-----:R-:W-:-:S04]  /*09f0*/  UIADD3 UR8, UP0, UPT, UR8, 0x223c, URZ ;  /* 0x0000223c08087890 */ /* 0x001fc8000ff1e0ff */
[----:B------:R-:W-:-:S12]  /*0a00*/  UIADD3.X UR9, UPT, UPT, URZ, UR9, URZ, UP0, !UPT ;  /* 0x00000009ff097290 */ /* 0x000fd800087fe4ff */
.L_x_24:
[----:B------:R-:W0:Y:S01]  /*0a10*/  LDCU.64 UR12, c[0x0][0x380] ;  /* 0x00007000ff0c77ac */ /* 0x000e220008000a00 */
[----:B------:R-:W-:Y:S01]  /*0a20*/  UIMAD.WIDE.U32 UR14, UR6, 0x6b6c0, UR8 ;  /* 0x0006b6c0060e78a5 */ /* 0x000fe2000f8e0008 */
[----:B------:R-:W-:Y:S01]  /*0a30*/  UMOV UR7, URZ ;  /* 0x000000ff00077c82 */ /* 0x000fe20008000000 */
[----:B0-----:R-:W-:Y:S02]  /*0a40*/  UIMAD.WIDE.U32 UR10, UR6, 0x6b6c0, UR12 ;  /* 0x0006b6c0060a78a5 */ /* 0x001fe4000f8e000c */
[----:B------:R-:W-:Y:S02]  /*0a50*/  UIMAD.WIDE.U32 UR12, UR6, 0x2c, UR12 ;  /* 0x0000002c060c78a5 */ /* 0x000fe4000f8e000c */
[----:B------:R-:W-:Y:S02]  /*0a60*/  UIADD3 UR10, UP0, UPT, UR10, 0x110c, URZ ;  /* 0x0000110c0a0a7890 */ /* 0x000fe4000ff1e0ff */
[----:B------:R-:W-:Y:S02]  /*0a70*/  UIADD3 UR12, UP1, UPT, UR12, 0x6c7cc, URZ ;  /* 0x0006c7cc0c0c7890 */ /* 0x000fe4000ff3e0ff */
[----:B------:R-:W-:-:S02]  /*0a80*/  UIADD3 UR6, UPT, UPT, UR6, 0x1, URZ ;  /* 0x0000000106067890 */ /* 0x000fc4000fffe0ff */
[----:B------:R-:W-:Y:S02]  /*0a90*/  UIADD3.X UR11, UPT, UPT, URZ, UR11, URZ, UP0, !UPT ;  /* 0x0000000bff0b7290 */ /* 0x000fe400087fe4ff */
[----:B------:R-:W-:Y:S02]  /*0aa0*/  UIADD3.X UR13, UPT, UPT, URZ, UR13, URZ, UP1, !UPT ;  /* 0x0000000dff0d7290 */ /* 0x000fe40008ffe4ff */
[----:B------:R-:W-:-:S11]  /*0ab0*/  UISETP.NE.AND UP0, UPT, UR6, 0x63, UPT ;  /* 0x000000630600788c */ /* 0x000fd6000bf05270 */
.L_x_23:
[----:B------:R-:W-:Y:S01]  /*0ac0*/  IMAD.U32 R3, RZ, RZ, UR13 ;  /* 0x0000000dff037e24 */ /* 0x000fe2000f8e00ff */
[----:B------:R-:W-:Y:S01]  /*0ad0*/  MOV R5, UR11 ;  /* 0x0000000b00057c02 */ /* 0x000fe20008000f00 */
[----:B------:R-:W-:Y:S02]  /*0ae0*/  IMAD.U32 R4, RZ, RZ, UR10 ;  /* 0x0000000aff047e24 */ /* 0x000fe4000f8e00ff */
[----:B------:R-:W-:-:S04]  /*0af0*/  IMAD.U32 R2, RZ, RZ, UR12 ;  /* 0x0000000cff027e24 */ /* 0x000fc8000f8e00ff */
[----:B------:R-:W2:Y:S04]  /*0b00*/  LDG.E R4, desc[UR16][R4.64+-0x110c] ;  /* 0xffeef41004047981 */ /* 0x000ea8000c1e1900 */
[----:B------:R-:W2:Y:S01]  /*0b10*/  LDG.E R3, desc[UR16][R2.64+-0x110c] ;  /* 0xffeef41002037981 */ /* 0x000ea2000c1e1900 */
[----:B------:R-:W-:Y:S02]  /*0b20*/  IMAD.U32 R12, RZ, RZ, UR12 ;  /* 0x0000000cff0c7e24 */ /* 0x000fe4000f8e00ff */
[----:B---3--:R-:W-:Y:S02]  /*0b30*/  IMAD.U32 R9, RZ, RZ, UR11 ;  /* 0x0000000bff097e24 */ /* 0x008fe4000f8e00ff */
[----:B------:R-:W-:Y:S02]  /*0b40*/  IMAD.U32 R14, RZ, RZ, UR12 ;  /* 0x0000000cff0e7e24 */ /* 0x000fe4000f8e00ff */
[----:B------:R-:W-:-:S02]  /*0b50*/  IMAD.U32 R13, RZ, RZ, UR13 ;  /* 0x0000000dff0d7e24 */ /* 0x000fc4000f8e00ff */
[----:B------:R-:W-:Y:S02]  /*0b60*/  IMAD.U32 R8, RZ, RZ, UR10 ;  /* 0x0000000aff087e24 */ /* 0x000fe4000f8e00ff */
[----:B------:R-:W-:Y:S01]  /*0b70*/  IMAD.U32 R15, RZ, RZ, UR13 ;  /* 0x0000000dff0f7e24 */ /* 0x000fe2000f8e00ff */
[----:B------:R-:W3:Y:S01]  /*0b80*/  LDG.E R12, desc[UR16][R12.64+-0x1108] ;  /* 0xffeef8100c0c7981 */ /* 0x000ee2000c1e1900 */
[----:B------:R-:W-:Y:S02]  /*0b90*/  IMAD.U32 R16, RZ, RZ, UR10 ;  /* 0x0000000aff107e24 */ /* 0x000fe4000f8e00ff */
[----:B------:R-:W-:Y:S01]  /*0ba0*/  IMAD.U32 R17, RZ, RZ, UR11 ;  /* 0x0000000bff117e24 */ /* 0x000fe2000f8e00ff */
[----:B------:R0:W3:Y:S04]  /*0bb0*/  LDG.E R9, desc[UR16][R8.64+-0x1108] ;  /* 0xffeef81008097981 */ /* 0x0000e8000c1e1900 */
[----:B------:R-:W4:Y:S04]  /*0bc0*/  LDG.E R14, desc[UR16][R14.64+-0x1104] ;  /* 0xffeefc100e0e7981 */ /* 0x000f28000c1e1900 */
[----:B------:R-:W4:Y:S01]  /*0bd0*/  LDG.E R7, desc[UR16][R16.64+-0x1104] ;  /* 0xffeefc1010077981 */ /* 0x000f22000c1e1900 */
[----:B0-----:R-:W-:Y:S01]  /*0be0*/  MOV R8, 0xc60 ;  /* 0x00000c6000087802 */ /* 0x001fe20000000f00 */
[----:B--2---:R-:W-:-:S04]  /*0bf0*/  FADD R0, R3, -R4 ;  /* 0x8000000403007221 */ /* 0x004fc80000000000 */
[----:B------:R-:W0:Y:S02]  /*0c00*/  F2F.F64.F32 R30, R0 ;  /* 0x00000000001e7310 */ /* 0x000e240000201800 */
[----:B0-----:R-:W-:Y:S01]  /*0c10*/  DADD R10, -RZ, |R30| ;  /* 0x00000000ff0a7229 */ /* 0x001fe2000000051e */
[----:B---3--:R-:W-:Y:S01]  /*0c20*/  FADD R2, R12, -R9 ;  /* 0x800000090c027221 */ /* 0x008fe20000000000 */
[----:B----4-:R-:W-:-:S08]  /*0c30*/  FADD R3, R14, -R7 ;  /* 0x800000070e037221 */ /* 0x010fd00000000000 */
[----:B------:R-:W-:-:S07]  /*0c40*/  IMAD.MOV.U32 R5, RZ, RZ, R11 ;  /* 0x000000ffff057224 */ /* 0x000fce00078e000b */
[----:B------:R-:W-:Y:S05]  /*0c50*/  CALL.REL.NOINC `($_Z9stepAheadP8str_elemS0_fPf$__internal_accurate_pow) ;  /* 0x0000002800747944 */ /* 0x000fea0003c00000 */
[----:B------:R-:W-:Y:S01]  /*0c60*/  DADD R12, R30, 2 ;  /* 0x400000001e0c7429 */ /* 0x000fe20000000000 */
[----:B------:R-:W0:Y:S01]  /*0c70*/  F2F.F64.F32 R28, R2 ;  /* 0x00000002001c7310 */ /* 0x000e220000201800 */
[C---:B------:R-:W-:Y:S02]  /*0c80*/  FSETP.NEU.AND P1, PT, R0.reuse, RZ, PT ;  /* 0x000000ff0000720b */ /* 0x040fe40003f2d000 */
[----:B------:R-:W-:-:S06]  /*0c90*/  FSETP.NEU.AND P0, PT, R0, 1, PT ;  /* 0x3f8000000000780b */ /* 0x000fcc0003f0d000 */
[----:B------:R-:W-:Y:S02]  /*0ca0*/  LOP3.LUT R12, R13, 0x7ff00000, RZ, 0xc0, !PT ;  /* 0x7ff000000d0c7812 */ /* 0x000fe400078ec0ff */
[----:B------:R-:W-:Y:S02]  /*0cb0*/  FSEL R13, R5, RZ, P1 ;  /* 0x000000ff050d7208 */ /* 0x000fe40000800000 */
[----:B------:R-:W-:Y:S01]  /*0cc0*/  ISETP.NE.AND P2, PT, R12, 0x7ff00000, PT ;  /* 0x7ff000000c00780c */ /* 0x000fe20003f45270 */
[----:B0-----:R-:W-:Y:S01]  /*0cd0*/  DADD R14, -RZ, |R28| ;  /* 0x00000000ff0e7229 */ /* 0x001fe2000000051c */
[----:B------:R-:W-:-:S09]  /*0ce0*/  FSEL R12, R10, RZ, P1 ;  /* 0x000000ff0a0c7208 */ /* 0x000fd20000800000 */
[----:B------:R-:W-:Y:S01]  /*0cf0*/  IMAD.MOV.U32 R10, RZ, RZ, R14 ;  /* 0x000000ffff0a7224 */ /* 0x000fe200078e000e */
[----:B------:R-:W-:Y:S01]  /*0d00*/  MOV R5, R15 ;  /* 0x0000000f00057202 */ /* 0x000fe20000000f00 */
[----:B------:R-:W-:Y:S06]  /*0d10*/  @P2 BRA `(.L_x_3) ;  /* 0x0000000000182947 */ /* 0x000fec0003800000 */
[----:B------:R-:W-:-:S13]  /*0d20*/  FSETP.NAN.AND P1, PT, R0, R0, PT ;  /* 0x000000000000720b */ /* 0x000fda0003f28000 */
[----:B------:R-:W-:Y:S01]  /*0d30*/  @P1 DADD R12, R30, 2 ;  /* 0x400000001e0c1429 */ /* 0x000fe20000000000 */
[----:B------:R-:W-:Y:S10]  /*0d40*/  @P1 BRA `(.L_x_3) ;  /* 0x00000000000c1947 */ /* 0x000ff40003800000 */
[----:B------:R-:W-:-:S14]  /*0d50*/  DSETP.NEU.AND P1, PT, |R30|, +INF , PT ;  /* 0x7ff000001e00742a */ /* 0x000fdc0003f2d200 */
[----:B------:R-:W-:Y:S02]  /*0d60*/  @!P1 IMAD.MOV.U32 R12, RZ, RZ, 0x0 ;  /* 0x00000000ff0c9424 */ /* 0x000fe400078e00ff */
[----:B------:R-:W-:-:S07]  /*0d70*/  @!P1 IMAD.MOV.U32 R13, RZ, RZ, 0x7ff00000 ;  /* 0x7ff00000ff0d9424 */ /* 0x000fce00078e00ff */
.L_x_3:
[----:B------:R-:W-:Y:S02]  /*0d80*/  FSEL R32, R12, RZ, P0 ;  /* 0x000000ff0c207208 */ /* 0x000fe40000000000 */
[----:B------:R-:W-:Y:S02]  /*0d90*/  FSEL R33, R13, 1.875, P0 ;  /* 0x3ff000000d217808 */ /* 0x000fe40000000000 */
[----:B------:R-:W-:-:S07]  /*0da0*/  MOV R8, 0xdc0 ;  /* 0x00000dc000087802 */ /* 0x000fce0000000f00 */
[----:B------:R-:W-:Y:S05]  /*0db0*/  CALL.REL.NOINC `($_Z9stepAheadP8str_elemS0_fPf$__internal_accurate_pow) ;  /* 0x00000028001c7944 */ /* 0x000fea0003c00000 */
[----:B------:R-:W-:Y:S01]  /*0dc0*/  DADD R12, R28, 2 ;  /* 0x400000001c0c7429 */ /* 0x000fe20000000000 */
[----:B------:R-:W0:Y:S01]  /*0dd0*/  F2F.F64.F32 R30, R3 ;  /* 0x00000003001e7310 */ /* 0x000e220000201800 */
[C---:B------:R-:W-:Y:S02]  /*0de0*/  FSETP.NEU.AND P1, PT, R2.reuse, RZ, PT ;  /* 0x000000ff0200720b */ /* 0x040fe40003f2d000 */
[----:B------:R-:W-:Y:S02]  /*0df0*/  FSETP.NEU.AND P0, PT, R2, 1, PT ;  /* 0x3f8000000200780b */ /* 0x000fe40003f0d000 */
[----:B------:R-:W-:Y:S02]  /*0e00*/  FSEL R10, R10, RZ, P1 ;  /* 0x000000ff0a0a7208 */ /* 0x000fe40000800000 */
[----:B------:R-:W-:Y:S02]  /*0e10*/  FSEL R11, R5, RZ, P1 ;  /* 0x000000ff050b7208 */ /* 0x000fe40000800000 */
[----:B------:R-:W-:-:S04]  /*0e20*/  LOP3.LUT R12, R13, 0x7ff00000, RZ, 0xc0, !PT ;  /* 0x7ff000000d0c7812 */ /* 0x000fc800078ec0ff */
[----:B------:R-:W-:Y:S01]  /*0e30*/  ISETP.NE.AND P2, PT, R12, 0x7ff00000, PT ;  /* 0x7ff000000c00780c */ /* 0x000fe20003f45270 */
[----:B0-----:R-:W-:-:S12]  /*0e40*/  DADD R12, -RZ, |R30| ;  /* 0x00000000ff0c7229 */ /* 0x001fd8000000051e */
[----:B------:R-:W-:Y:S05]  /*0e50*/  @P2 BRA `(.L_x_4) ;  /* 0x0000000000182947 */ /* 0x000fea0003800000 */
[----:B------:R-:W-:-:S13]  /*0e60*/  FSETP.NAN.AND P1, PT, R2, R2, PT ;  /* 0x000000020200720b */ /* 0x000fda0003f28000 */
[----:B------:R-:W-:Y:S01]  /*0e70*/  @P1 DADD R10, R28, 2 ;  /* 0x400000001c0a1429 */ /* 0x000fe20000000000 */
[----:B------:R-:W-:Y:S10]  /*0e80*/  @P1 BRA `(.L_x_4) ;  /* 0x00000000000c1947 */ /* 0x000ff40003800000 */
[----:B------:R-:W-:-:S14]  /*0e90*/  DSETP.NEU.AND P1, PT, |R28|, +INF , PT ;  /* 0x7ff000001c00742a */ /* 0x000fdc0003f2d200 */
[----:B------:R-:W-:Y:S02]  /*0ea0*/  @!P1 IMAD.MOV.U32 R10, RZ, RZ, 0x0 ;  /* 0x00000000ff0a9424 */ /* 0x000fe400078e00ff */
[----:B------:R-:W-:-:S07]  /*0eb0*/  @!P1 IMAD.MOV.U32 R11, RZ, RZ, 0x7ff00000 ;  /* 0x7ff00000ff0b9424 */ /* 0x000fce00078e00ff */
.L_x_4:
[----:B------:R-:W-:Y:S01]  /*0ec0*/  FSEL R10, R10, RZ, P0 ;  /* 0x000000ff0a0a7208 */ /* 0x000fe20000000000 */
[----:B------:R-:W-:Y:S01]  /*0ed0*/  IMAD.MOV.U32 R5, RZ, RZ, R13 ;  /* 0x000000ffff057224 */ /* 0x000fe200078e000d */
[----:B------:R-:W-:Y:S02]  /*0ee0*/  FSEL R11, R11, 1.875, P0 ;  /* 0x3ff000000b0b7808 */ /* 0x000fe40000000000 */
[----:B------:R-:W-:-:S04]  /*0ef0*/  MOV R8, 0xf30 ;  /* 0x00000f3000087802 */ /* 0x000fc80000000f00 */
[----:B------:R-:W-:Y:S01]  /*0f00*/  DADD R32, R32, R10 ;  /* 0x0000000020207229 */ /* 0x000fe2000000000a */
[----:B------:R-:W-:-:S10]  /*0f10*/  IMAD.MOV.U32 R10, RZ, RZ, R12 ;  /* 0x000000ffff0a7224 */ /* 0x000fd400078e000c */
[----:B------:R-:W-:Y:S05]  /*0f20*/  CALL.REL.NOINC `($_Z9stepAheadP8str_elemS0_fPf$__internal_accurate_pow) ;  /* 0x0000002400c07944 */ /* 0x000fea0003c00000 */
[----:B------:R-:W-:Y:S01]  /*0f30*/  DADD R12, R30, 2 ;  /* 0x400000001e0c7429 */ /* 0x000fe20000000000 */
[C---:B------:R-:W-:Y:S02]  /*0f40*/  FSETP.NEU.AND P1, PT, R3.reuse, RZ, PT ;  /* 0x000000ff0300720b */ /* 0x040fe40003f2d000 */
[----:B------:R-:W-:Y:S02]  /*0f50*/  FSETP.NEU.AND P0, PT, R3, 1, PT ;  /* 0x3f8000000300780b */ /* 0x000fe40003f0d000 */
[----:B------:R-:W-:Y:S02]  /*0f60*/  FSEL R10, R10, RZ, P1 ;  /* 0x000000ff0a0a7208 */ /* 0x000fe40000800000 */
[----:B------:R-:W-:-:S03]  /*0f70*/  FSEL R11, R5, RZ, P1 ;  /* 0x000000ff050b7208 */ /* 0x000fc60000800000 */
[----:B------:R-:W-:-:S04]  /*0f80*/  LOP3.LUT R12, R13, 0x7ff00000, RZ, 0xc0, !PT ;  /* 0x7ff000000d0c7812 */ /* 0x000fc800078ec0ff */
[----:B------:R-:W-:-:S13]  /*0f90*/  ISETP.NE.AND P2, PT, R12, 0x7ff00000, PT ;  /* 0x7ff000000c00780c */ /* 0x000fda0003f45270 */
[----:B------:R-:W-:Y:S05]  /*0fa0*/  @P2 BRA `(.L_x_5) ;  /* 0x0000000000182947 */ /* 0x000fea0003800000 */
[----:B------:R-:W-:-:S13]  /*0fb0*/  FSETP.NAN.AND P1, PT, R3, R3, PT ;  /* 0x000000030300720b */ /* 0x000fda0003f28000 */
[----:B------:R-:W-:Y:S01]  /*0fc0*/  @P1 DADD R10, R30, 2 ;  /* 0x400000001e0a1429 */ /* 0x000fe20000000000 */
[----:B------:R-:W-:Y:S10]  /*0fd0*/  @P1 BRA `(.L_x_5) ;  /* 0x00000000000c1947 */ /* 0x000ff40003800000 */
[----:B------:R-:W-:-:S14]  /*0fe0*/  DSETP.NEU.AND P1, PT, |R30|, +INF , PT ;  /* 0x7ff000001e00742a */ /* 0x000fdc0003f2d200 */
[----:B------:R-:W-:Y:S02]  /*0ff0*/  @!P1 IMAD.MOV.U32 R10, RZ, RZ, 0x0 ;  /* 0x00000000ff0a9424 */ /* 0x000fe400078e00ff */
[----:B------:R-:W-:-:S07]  /*1000*/  @!P1 IMAD.MOV.U32 R11, RZ, RZ, 0x7ff00000 ;  /* 0x7ff00000ff0b9424 */ /* 0x000fce00078e00ff */
.L_x_5:
[----:B------:R-:W-:Y:S01]  /*1010*/  FSEL R2, R10, RZ, P0 ;  /* 0x000000ff0a027208 */ /* 0x000fe20000000000 */
[----:B------:R-:W-:Y:S01]  /*1020*/  IMAD.MOV.U32 R12, RZ, RZ, 0x0 ;  /* 0x00000000ff0c7424 */ /* 0x000fe200078e00ff */
[----:B------:R-:W-:Y:S02]  /*1030*/  FSEL R3, R11, 1.875, P0 ;  /* 0x3ff000000b037808 */ /* 0x000fe40000000000 */
[----:B------:R-:W-:-:S04]  /*1040*/  MOV R13, 0x3fd80000 ;  /* 0x3fd80000000d7802 */ /* 0x000fc80000000f00 */
[----:B------:R-:W-:-:S06]  /*1050*/  DADD R32, R32, R2 ;  /* 0x0000000020207229 */ /* 0x000fcc0000000002 */
[----:B------:R-:W0:Y:S04]  /*1060*/  MUFU.RSQ64H R3, R33 ;  /* 0x0000002100037308 */ /* 0x000e280000001c00 */
[----:B------:R-:W-:-:S05]  /*1070*/  VIADD R2, R33, 0xfcb00000 ;  /* 0xfcb0000021027836 */ /* 0x000fca0000000000 */
[----:B------:R-:W-:Y:S01]  /*1080*/  ISETP.GE.U32.AND P0, PT, R2, 0x7ca00000, PT ;  /* 0x7ca000000200780c */ /* 0x000fe20003f06070 */
[----:B0-----:R-:W-:-:S08]  /*1090*/  DMUL R10, R2, R2 ;  /* 0x00000002020a7228 */ /* 0x001fd00000000000 */
[----:B------:R-:W-:-:S08]  /*10a0*/  DFMA R10, R32, -R10, 1 ;  /* 0x3ff00000200a742b */ /* 0x000fd0000000080a */
[----:B------:R-:W-:Y:S02]  /*10b0*/  DFMA R12, R10, R12, 0.5 ;  /* 0x3fe000000a0c742b */ /* 0x000fe4000000000c */
[----:B------:R-:W-:-:S08]  /*10c0*/  DMUL R10, R2, R10 ;  /* 0x0000000a020a7228 */ /* 0x000fd00000000000 */
[----:B------:R-:W-:-:S08]  /*10d0*/  DFMA R14, R12, R10, R2 ;  /* 0x0000000a0c0e722b */ /* 0x000fd00000000002 */
[----:B------:R-:W-:Y:S02]  /*10e0*/  DMUL R16, R32, R14 ;  /* 0x0000000e20107228 */ /* 0x000fe40000000000 */
[----:B------:R-:W-:Y:S02]  /*10f0*/  VIADD R11, R15, 0xfff00000 ;  /* 0xfff000000f0b7836 */ /* 0x000fe40000000000 */
[----:B------:R-:W-:-:S04]  /*1100*/  IMAD.MOV.U32 R10, RZ, RZ, R14 ;  /* 0x000000ffff0a7224 */ /* 0x000fc800078e000e */
[----:B------:R-:W-:-:S08]  /*1110*/  DFMA R18, R16, -R16, R32 ;  /* 0x800000101012722b */ /* 0x000fd00000000020 */
[----:B------:R-:W-:Y:S01]  /*1120*/  DFMA R12, R18, R10, R16 ;  /* 0x0000000a120c722b */ /* 0x000fe20000000010 */
[----:B------:R-:W-:Y:S10]  /*1130*/  @!P0 BRA `(.L_x_6) ;  /* 0x0000000000288947 */ /* 0x000ff40003800000 */
[----:B------:R-:W-:Y:S01]  /*1140*/  IMAD.MOV.U32 R8, RZ, RZ, R14 ;  /* 0x000000ffff087224 */ /* 0x000fe200078e000e */
[----:B------:R-:W-:Y:S01]  /*1150*/  MOV R10, 0x11c0 ;  /* 0x000011c0000a7802 */ /* 0x000fe20000000f00 */
[----:B------:R-:W-:Y:S02]  /*1160*/  IMAD.MOV.U32 R14, RZ, RZ, R18 ;  /* 0x000000ffff0e7224 */ /* 0x000fe400078e0012 */
[----:B------:R-:W-:Y:S02]  /*1170*/  IMAD.MOV.U32 R12, RZ, RZ, R32 ;  /* 0x000000ffff0c7224 */ /* 0x000fe400078e0020 */
[----:B------:R-:W-:Y:S02]  /*1180*/  IMAD.MOV.U32 R5, RZ, RZ, R33 ;  /* 0x000000ffff057224 */ /* 0x000fe400078e0021 */
[----:B------:R-:W-:Y:S02]  /*1190*/  IMAD.MOV.U32 R15, RZ, RZ, R19 ;  /* 0x000000ffff0f7224 */ /* 0x000fe400078e0013 */
[----:B------:R-:W-:-:S07]  /*11a0*/  IMAD.MOV.U32 R18, RZ, RZ, R2 ;  /* 0x000000ffff127224 */ /* 0x000fce00078e0002 */
[----:B------:R-:W-:Y:S05]  /*11b0*/  CALL.REL.NOINC `($__internal_0_$__cuda_sm20_dsqrt_rn_f64_mediumpath_v1) ;  /* 0x0000001c00107944 */ /* 0x000fea0003c00000 */
[----:B------:R-:W-:Y:S02]  /*11c0*/  IMAD.MOV.U32 R12, RZ, RZ, R14 ;  /* 0x000000ffff0c7224 */ /* 0x000fe400078e000e */
[----:B------:R-:W-:-:S07]  /*11d0*/  IMAD.MOV.U32 R13, RZ, RZ, R15 ;  /* 0x000000ffff0d7224 */ /* 0x000fce00078e000f */
.L_x_6:
[----:B------:R-:W-:Y:S01]  /*11e0*/  IMAD.U32 R3, RZ, RZ, UR15 ;  /* 0x0000000fff037e24 */ /* 0x000fe2000f8e00ff */
[----:B------:R-:W-:-:S05]  /*11f0*/  MOV R2, UR14 ;  /* 0x0000000e00027c02 */ /* 0x000fca0008000f00 */
[----:B------:R-:W2:Y:S01]  /*1200*/  LDG.E R3, desc[UR16][R2.64+-0x110c] ;  /* 0xffeef41002037981 */ /* 0x000ea2000c1e1900 */
[----:B------:R-:W-:Y:S02]  /*1210*/  IMAD.U32 R14, RZ, RZ, UR14 ;  /* 0x0000000eff0e7e24 */ /* 0x000fe4000f8e00ff */
[----:B------:R-:W-:Y:S02]  /*1220*/  IMAD.U32 R16, RZ, RZ, UR14 ;  /* 0x0000000eff107e24 */ /* 0x000fe4000f8e00ff */
[----:B------:R-:W-:Y:S02]  /*1230*/  IMAD.U32 R15, RZ, RZ, UR15 ;  /* 0x0000000fff0f7e24 */ /* 0x000fe4000f8e00ff */
[----:B------:R-:W-:-:S03]  /*1240*/  IMAD.U32 R17, RZ, RZ, UR15 ;  /* 0x0000000fff117e24 */ /* 0x000fc6000f8e00ff */
[----:B------:R-:W3:Y:S04]  /*1250*/  LDG.E R14, desc[UR16][R14.64+-0x1108] ;  /* 0xffeef8100e0e7981 */ /* 0x000ee8000c1e1900 */
[----:B------:R-:W4:Y:S01]  /*1260*/  LDG.E R16, desc[UR16][R16.64+-0x1104] ;  /* 0xffeefc1010107981 */ /* 0x000f22000c1e1900 */
[----:B------:R-:W-:Y:S01]  /*1270*/  F2F.F32.F64 R29, R12 ;  /* 0x0000000c001d7310 */ /* 0x000fe20000301000 */
[----:B------:R-:W-:Y:S01]  /*1280*/  MOV R8, 0x1300 ;  /* 0x0000130000087802 */ /* 0x000fe20000000f00 */
[----:B--2---:R-:W-:-:S06]  /*1290*/  FADD R0, -R4, R3 ;  /* 0x0000000304007221 */ /* 0x004fcc0000000100 */
[----:B------:R-:W0:Y:S01]  /*12a0*/  F2F.F64.F32 R32, R0 ;  /* 0x0000000000207310 */ /* 0x000e220000201800 */
[----:B---3--:R-:W-:Y:S01]  /*12b0*/  FADD R2, -R9, R14 ;  /* 0x0000000e09027221 */ /* 0x008fe20000000100 */
[----:B----4-:R-:W-:Y:S01]  /*12c0*/  FADD R3, -R7, R16 ;  /* 0x0000001007037221 */ /* 0x010fe20000000100 */
[----:B0-----:R-:W-:-:S10]  /*12d0*/  DADD R10, -RZ, |R32| ;  /* 0x00000000ff0a7229 */ /* 0x001fd40000000520 */
        /* <DEDUP_REMOVED lines=11> */
[----:B------:R-:W-:Y:S02]  /*1390*/  IMAD.MOV.U32 R10, RZ, RZ, R14 ;  /* 0x000000ffff0a7224 */ /* 0x000fe400078e000e */
[----:B------:R-:W-:Y:S01]  /*13a0*/  IMAD.MOV.U32 R5, RZ, RZ, R15 ;  /* 0x000000ffff057224 */ /* 0x000fe200078e000f */
[----:B------:R-:W-:Y:S06]  /*13b0*/  @P2 BRA `(.L_x_7) ;  /* 0x0000000000182947 */ /* 0x000fec0003800000 */
[----:B------:R-:W-:-:S13]  /*13c0*/  FSETP.NAN.AND P1, PT, R0, R0, PT ;  /* 0x000000000000720b */ /* 0x000fda0003f28000 */
[----:B------:R-:W-:Y:S01]  /*13d0*/  @P1 DADD R12, R32, 2 ;  /* 0x40000000200c1429 */ /* 0x000fe20000000000 */
[----:B------:R-:W-:Y:S10]  /*13e0*/  @P1 BRA `(.L_x_7) ;  /* 0x00000000000c1947 */ /* 0x000ff40003800000 */
[----:B------:R-:W-:-:S14]  /*13f0*/  DSETP.NEU.AND P1, PT, |R32|, +INF , PT ;  /* 0x7ff000002000742a */ /* 0x000fdc0003f2d200 */
[----:B------:R-:W-:Y:S01]  /*1400*/  @!P1 IMAD.MOV.U32 R12, RZ, RZ, 0x0 ;  /* 0x00000000ff0c9424 */ /* 0x000fe200078e00ff */
[----:B------:R-:W-:-:S07]  /*1410*/  @!P1 MOV R13, 0x7ff00000 ;  /* 0x7ff00000000d9802 */ /* 0x000fce0000000f00 */
.L_x_7:
        /* <DEDUP_REMOVED lines=20> */
.L_x_8:
        /* <DEDUP_REMOVED lines=21> */
.L_x_9:
[----:B------:R-:W-:Y:S01]  /*16b0*/  FSEL R12, R10, RZ, P0 ;  /* 0x000000ff0a0c7208 */ /* 0x000fe20000000000 */
[----:B------:R-:W-:Y:S01]  /*16c0*/  IMAD.MOV.U32 R14, RZ, RZ, 0x0 ;  /* 0x00000000ff0e7424 */ /* 0x000fe200078e00ff */
[----:B------:R-:W-:Y:S01]  /*16d0*/  FSEL R13, R11, 1.875, P0 ;  /* 0x3ff000000b0d7808 */ /* 0x000fe20000000000 */
[----:B------:R-:W-:-:S05]  /*16e0*/  IMAD.MOV.U32 R15, RZ, RZ, 0x3fd80000 ;  /* 0x3fd80000ff0f7424 */ /* 0x000fca00078e00ff */
        /* <DEDUP_REMOVED lines=10> */
[----:B------:R-:W-:Y:S01]  /*1790*/  IADD3 R11, PT, PT, R17, -0x100000, RZ ;  /* 0xfff00000110b7810 */ /* 0x000fe20007ffe0ff */
[----:B------:R-:W-:-:S05]  /*17a0*/  IMAD.MOV.U32 R10, RZ, RZ, R16 ;  /* 0x000000ffff0a7224 */ /* 0x000fca00078e0010 */
        /* <DEDUP_REMOVED lines=9> */
[----:B------:R-:W-:-:S02]  /*1840*/  IMAD.MOV.U32 R17, RZ, RZ, R19 ;  /* 0x000000ffff117224 */ /* 0x000fc400078e0013 */
[----:B------:R-:W-:-:S07]  /*1850*/  IMAD.MOV.U32 R18, RZ, RZ, R2 ;  /* 0x000000ffff127224 */ /* 0x000fce00078e0002 */
[----:B------:R-:W-:Y:S05]  /*1860*/  CALL.REL.NOINC `($__internal_0_$__cuda_sm20_dsqrt_rn_f64_mediumpath_v1) ;  /* 0x0000001400647944 */ /* 0x000fea0003c00000 */
.L_x_10:
[----:B------:R-:W-:Y:S01]  /*1870*/  IMAD.U32 R10, RZ, RZ, UR12 ;  /* 0x0000000cff0a7e24 */ /* 0x000fe2000f8e00ff */
[----:B------:R-:W-:Y:S01]  /*1880*/  MOV R11, UR13 ;  /* 0x0000000d000b7c02 */ /* 0x000fe20008000f00 */
[----:B------:R-:W-:Y:S02]  /*1890*/  IMAD.U32 R12, RZ, RZ, UR10 ;  /* 0x0000000aff0c7e24 */ /* 0x000fe4000f8e00ff */
[----:B------:R-:W-:Y:S02]  /*18a0*/  IMAD.U32 R13, RZ, RZ, UR11 ;  /* 0x0000000bff0d7e24 */ /* 0x000fe4000f8e00ff */
[----:B------:R-:W2:Y:S04]  /*18b0*/  LDG.E R10, desc[UR16][R10.64+-0x8] ;  /* 0xfffff8100a0a7981 */ /* 0x000ea8000c1e1900 */
[----:B------:R-:W2:Y:S01]  /*18c0*/  LDG.E R3, desc[UR16][R12.64+-0x8] ;  /* 0xfffff8100c037981 */ /* 0x000ea2000c1e1900 */
[----:B------:R-:W-:Y:S01]  /*18d0*/  IMAD.U32 R17, RZ, RZ, UR13 ;  /* 0x0000000dff117e24 */ /* 0x000fe2000f8e00ff */
[----:B------:R-:W-:Y:S01]  /*18e0*/  MOV R23, UR11 ;  /* 0x0000000b00177c02 */ /* 0x000fe20008000f00 */
[----:B------:R-:W-:-:S02]  /*18f0*/  IMAD.U32 R21, RZ, RZ, UR13 ;  /* 0x0000000dff157e24 */ /* 0x000fc4000f8e00ff */
[----:B------:R-:W-:Y:S02]  /*1900*/  IMAD.U32 R16, RZ, RZ, UR12 ;  /* 0x0000000cff107e24 */ /* 0x000fe4000f8e00ff */
[----:B------:R-:W-:Y:S02]  /*1910*/  IMAD.U32 R18, RZ, RZ, UR10 ;  /* 0x0000000aff127e24 */ /* 0x000fe4000f8e00ff */
[----:B------:R-:W-:Y:S01]  /*1920*/  IMAD.U32 R19, RZ, RZ, UR11 ;  /* 0x0000000bff137e24 */ /* 0x000fe2000f8e00ff */
[----:B------:R-:W3:Y:S01]  /*1930*/  LDG.E R17, desc[UR16][R16.64+-0x4] ;  /* 0xfffffc1010117981 */ /* 0x000ee2000c1e1900 */
[----:B------:R-:W-:Y:S02]  /*1940*/  IMAD.U32 R20, RZ, RZ, UR12 ;  /* 0x0000000cff147e24 */ /* 0x000fe4000f8e00ff */
[----:B------:R-:W-:Y:S01]  /*1950*/  IMAD.U32 R22, RZ, RZ, UR10 ;  /* 0x0000000aff167e24 */ /* 0x000fe2000f8e00ff */
[----:B------:R-:W3:Y:S04]  /*1960*/  LDG.E R2, desc[UR16][R18.64+-0x4] ;  /* 0xfffffc1012027981 */ /* 0x000ee8000c1e1900 */
[----:B------:R-:W4:Y:S04]  /*1970*/  LDG.E R21, desc[UR16][R20.64] ;  /* 0x0000001014157981 */ /* 0x000f28000c1e1900 */
[----:B------:R-:W4:Y:S01]  /*1980*/  LDG.E R0, desc[UR16][R22.64] ;  /* 0x0000001016007981 */ /* 0x000f22000c1e1900 */
[----:B------:R-:W0:Y:S01]  /*1990*/  F2F.F32.F64 R14, R14 ;  /* 0x0000000e000e7310 */ /* 0x000e220000301000 */
[----:B------:R-:W-:Y:S01]  /*19a0*/  MOV R8, 0x1a40 ;  /* 0x00001a4000087802 */ /* 0x000fe20000000f00 */
[----:B0-----:R-:W-:-:S05]  /*19b0*/  FFMA R29, R29, R14, UR5 ;  /* 0x000000051d1d7e23 */ /* 0x001fca000800000e */
[----:B------:R-:W-:Y:S01]  /*19c0*/  R2UR UR5, R29 ;  /* 0x000000001d0572ca */ /* 0x000fe200000e0000 */
        /* <DEDUP_REMOVED lines=23> */
[----:B------:R-:W-:Y:S02]  /*1b40*/  @!P1 IMAD.MOV.U32 R12, RZ, RZ, 0x0 ;  /* 0x00000000ff0c9424 */ /* 0x000fe400078e00ff */
[----:B------:R-:W-:-:S07]  /*1b50*/  @!P1 IMAD.MOV.U32 R13, RZ, RZ, 0x7ff00000 ;  /* 0x7ff00000ff0d9424 */ /* 0x000fce00078e00ff */
.L_x_11:
        /* <DEDUP_REMOVED lines=20> */
.L_x_12:
        /* <DEDUP_REMOVED lines=19> */
[----:B------:R-:W-:Y:S01]  /*1dd0*/  @!P1 MOV R10, 0x0 ;  /* 0x00000000000a9802 */ /* 0x000fe20000000f00 */
[----:B------:R-:W-:-:S07]  /*1de0*/  @!P1 IMAD.MOV.U32 R11, RZ, RZ, 0x7ff00000 ;  /* 0x7ff00000ff0b9424 */ /* 0x000fce00078e00ff */
.L_x_13:
        /* <DEDUP_REMOVED lines=20> */
[----:B------:R-:W-:Y:S01]  /*1f30*/  MOV R15, R23 ;  /* 0x00000017000f7202 */ /* 0x000fe20000000f00 */
[----:B------:R-:W-:Y:S01]  /*1f40*/  IMAD.MOV.U32 R5, RZ, RZ, R13 ;  /* 0x000000ffff057224 */ /* 0x000fe200078e000d */
[----:B------:R-:W-:Y:S01]  /*1f50*/  MOV R10, 0x1f80 ;  /* 0x00001f80000a7802 */ /* 0x000fe20000000f00 */
[----:B------:R-:W-:-:S07]  /*1f60*/  IMAD.MOV.U32 R14, RZ, RZ, R22 ;  /* 0x000000ffff0e7224 */ /* 0x000fce00078e0016 */
[----:B------:R-:W-:Y:S05]  /*1f70*/  CALL.REL.NOINC `($__internal_0_$__cuda_sm20_dsqrt_rn_f64_mediumpath_v1) ;  /* 0x0000000c00a07944 */ /* 0x000fea0003c00000 */
.L_x_14:
[----:B------:R-:W-:Y:S02]  /*1f80*/  IMAD.U32 R12, RZ, RZ, UR14 ;  /* 0x0000000eff0c7e24 */ /* 0x000fe4000f8e00ff */
[----:B------:R-:W-:-:S05]  /*1f90*/  IMAD.U32 R13, RZ, RZ, UR15 ;  /* 0x0000000fff0d7e24 */ /* 0x000fca000f8e00ff */
        /* <DEDUP_REMOVED lines=24> */
[----:B0-----:R-:W-:-:S10]  /*2120*/  DADD R12, -RZ, |R32| ;  /* 0x00000000ff0c7229 */ /* 0x001fd40000000520 */
[----:B------:R-:W-:Y:S02]  /*2130*/  IMAD.MOV.U32 R10, RZ, RZ, R12 ;  /* 0x000000ffff0a7224 */ /* 0x000fe400078e000c */
[----:B------:R-:W-:Y:S01]  /*2140*/  IMAD.MOV.U32 R5, RZ, RZ, R13 ;  /* 0x000000ffff057224 */ /* 0x000fe200078e000d */
[----:B------:R-:W-:Y:S06]  /*2150*/  @P2 BRA `(.L_x_15) ;  /* 0x0000000000182947 */ /* 0x000fec0003800000 */
[----:B------:R-:W-:-:S13]  /*2160*/  FSETP.NAN.AND P1, PT, R28, R28, PT ;  /* 0x0000001c1c00720b */ /* 0x000fda0003f28000 */
[----:B------:R-:W-:Y:S01]  /*2170*/  @P1 DADD R14, R34, 2 ;  /* 0x40000000220e1429 */ /* 0x000fe20000000000 */
[----:B------:R-:W-:Y:S10]  /*2180*/  @P1 BRA `(.L_x_15) ;  /* 0x00000000000c1947 */ /* 0x000ff40003800000 */
[----:B------:R-:W-:-:S14]  /*2190*/  DSETP.NEU.AND P1, PT, |R34|, +INF , PT ;  /* 0x7ff000002200742a */ /* 0x000fdc0003f2d200 */
[----:B------:R-:W-:Y:S01]  /*21a0*/  @!P1 MOV R14, 0x0 ;  /* 0x00000000000e9802 */ /* 0x000fe20000000f00 */
[----:B------:R-:W-:-:S07]  /*21b0*/  @!P1 IMAD.MOV.U32 R15, RZ, RZ, 0x7ff00000 ;  /* 0x7ff00000ff0f9424 */ /* 0x000fce00078e00ff */
.L_x_15:
        /* <DEDUP_REMOVED lines=20> */
.L_x_16:
        /* <DEDUP_REMOVED lines=21> */
.L_x_17:
        /* <DEDUP_REMOVED lines=24> */
[----:B------:R-:W-:-:S07]  /*25d0*/  IMAD.MOV.U32 R11, RZ, RZ, R13 ;  /* 0x000000ffff0b7224 */ /* 0x000fce00078e000d */
[----:B------:R-:W-:Y:S05]  /*25e0*/  CALL.REL.NOINC `($__internal_0_$__cuda_sm20_dsqrt_rn_f64_mediumpath_v1) ;  /* 0x0000000800047944 */ /* 0x000fea0003c00000 */
[----:B------:R-:W-:Y:S02]  /*25f0*/  IMAD.MOV.U32 R18, RZ, RZ, R14 ;  /* 0x000000ffff127224 */ /* 0x000fe400078e000e */
[----:B------:R-:W-:-:S07]  /*2600*/  IMAD.MOV.U32 R19, RZ, RZ, R15 ;  /* 0x000000ffff137224 */ /* 0x000fce00078e000f */
.L_x_18:
[----:B------:R-:W-:Y:S01]  /*2610*/  FADD R3, -R4, R3 ;  /* 0x0000000304037221 */ /* 0x000fe20000000100 */
[----:B------:R-:W0:Y:S01]  /*2620*/  F2F.F32.F64 R18, R18 ;  /* 0x0000001200127310 */ /* 0x000e220000301000 */
[----:B------:R-:W-:Y:S01]  /*2630*/  FADD R2, -R9, R2 ;  /* 0x0000000209027221 */ /* 0x000fe20000000100 */
[----:B------:R-:W-:Y:S01]  /*2640*/  FADD R0, -R7, R0 ;  /* 0x0000000007007221 */ /* 0x000fe20000000100 */
[----:B------:R-:W-:-:S05]  /*2650*/  MOV R8, 0x26b0 ;  /* 0x000026b000087802 */ /* 0x000fca0000000f00 */
[----:B------:R-:W1:Y:S01]  /*2660*/  F2F.F64.F32 R30, R3 ;  /* 0x00000003001e7310 */ /* 0x000e620000201800 */
[----:B0-----:R-:W-:Y:S01]  /*2670*/  FFMA R6, R29, R18, R6 ;  /* 0x000000121d067223 */ /* 0x001fe20000000006 */
[----:B-1----:R-:W-:-:S10]  /*2680*/  DADD R4, -RZ, |R30| ;  /* 0x00000000ff047229 */ /* 0x002fd4000000051e */
[----:B------:R-:W-:-:S07]  /*2690*/  MOV R10, R4 ;  /* 0x00000004000a7202 */ /* 0x000fce0000000f00 */
        /* <DEDUP_REMOVED lines=19> */
.L_x_19:
        /* <DEDUP_REMOVED lines=20> */
.L_x_20:
[----:B------:R-:W-:Y:S01]  /*2910*/  FSEL R2, R10, RZ, P0 ;  /* 0x000000ff0a027208 */ /* 0x000fe20000000000 */
[----:B------:R-:W-:Y:S01]  /*2920*/  IMAD.MOV.U32 R10, RZ, RZ, R4 ;  /* 0x000000ffff0a7224 */ /* 0x000fe200078e0004 */
[----:B------:R-:W-:Y:S02]  /*2930*/  FSEL R3, R11, 1.875, P0 ;  /* 0x3ff000000b037808 */ /* 0x000fe40000000000 */
[----:B------:R-:W-:-:S04]  /*2940*/  MOV R8, 0x2970 ;  /* 0x0000297000087802 */ /* 0x000fc80000000f00 */
[----:B------:R-:W-:-:S11]  /*2950*/  DADD R32, R32, R2 ;  /* 0x0000000020207229 */ /* 0x000fd60000000002 */
        /* <DEDUP_REMOVED lines=15> */
.L_x_21:
[----:B------:R-:W-:Y:S01]  /*2a50*/  FSEL R2, R10, RZ, P0 ;  /* 0x000000ff0a027208 */ /* 0x000fe20000000000 */
[----:B------:R-:W-:Y:S01]  /*2a60*/  IMAD.MOV.U32 R8, RZ, RZ, 0x0 ;  /* 0x00000000ff087424 */ /* 0x000fe200078e00ff */
[----:B------:R-:W-:Y:S01]  /*2a70*/  FSEL R3, R11, 1.875, P0 ;  /* 0x3ff000000b037808 */ /* 0x000fe20000000000 */
[----:B------:R-:W-:-:S05]  /*2a80*/  IMAD.MOV.U32 R9, RZ, RZ, 0x3fd80000 ;  /* 0x3fd80000ff097424 */ /* 0x000fca00078e00ff */
[----:B------:R-:W-:-:S06]  /*2a90*/  DADD R12, R32, R2 ;  /* 0x00000000200c7229 */ /* 0x000fcc0000000002 */
[----:B------:R-:W0:Y:S04]  /*2aa0*/  MUFU.RSQ64H R3, R13 ;  /* 0x0000000d00037308 */ /* 0x000e280000001c00 */
[----:B------:R-:W-:-:S04]  /*2ab0*/  IADD3 R2, PT, PT, R13, -0x3500000, RZ ;  /* 0xfcb000000d027810 */ /* 0x000fc80007ffe0ff */
[----:B------:R-:W-:Y:S02]  /*2ac0*/  ISETP.GE.U32.AND P0, PT, R2, 0x7ca00000, PT ;  /* 0x7ca000000200780c */ /* 0x000fe40003f06070 */
        /* <DEDUP_REMOVED lines=15> */
[----:B------:R-:W-:-:S07]  /*2bc0*/  IMAD.MOV.U32 R11, RZ, RZ, R9 ;  /* 0x000000ffff0b7224 */ /* 0x000fce00078e0009 */
[----:B------:R-:W-:Y:S05]  /*2bd0*/  CALL.REL.NOINC `($__internal_0_$__cuda_sm20_dsqrt_rn_f64_mediumpath_v1) ;  /* 0x0000000000887944 */ /* 0x000fea0003c00000 */
[----:B------:R-:W-:Y:S01]  /*2be0*/  IMAD.MOV.U32 R4, RZ, RZ, R14 ;  /* 0x000000ffff047224 */ /* 0x000fe200078e000e */
[----:B------:R-:W-:-:S07]  /*2bf0*/  MOV R5, R15 ;  /* 0x0000000f00057202 */ /* 0x000fce0000000f00 */
.L_x_22:
[----:B------:R-:W0:Y:S01]  /*2c00*/  F2F.F32.F64 R4, R4 ;  /* 0x0000000400047310 */ /* 0x000e220000301000 */
[----:B------:R-:W-:Y:S02]  /*2c10*/  UIADD3 UR10, UP1, UPT, UR10, 0x1130, URZ ;  /* 0x000011300a0a7890 */ /* 0x000fe4000ff3e0ff */
[----:B------:R-:W-:Y:S02]  /*2c20*/  UIADD3 UR7, UPT, UPT, UR7, 0x1, URZ ;  /* 0x0000000107077890 */ /* 0x000fe4000fffe0ff */
[----:B------:R-:W-:Y:S02]  /*2c30*/  UIADD3.X UR11, UPT, UPT, URZ, UR11, URZ, UP1, !UPT ;  /* 0x0000000bff0b7290 */ /* 0x000fe40008ffe4ff */
[----:B------:R-:W-:Y:S02]  /*2c40*/  UISETP.NE.AND UP1, UPT, UR7, 0x63, UPT ;  /* 0x000000630700788c */ /* 0x000fe4000bf25270 */
[----:B------:R-:W-:Y:S02]  /*2c50*/  UIADD3 UR12, UP2, UPT, UR12, 0x1130, URZ ;  /* 0x000011300c0c7890 */ /* 0x000fe4000ff5e0ff */
[----:B------:R-:W-:-:S02]  /*2c60*/  UIADD3 UR14, UP3, UPT, UR14, 0x2c, URZ ;  /* 0x0000002c0e0e7890 */ /* 0x000fc4000ff7e0ff */
[----:B------:R-:W-:Y:S01]  /*2c70*/  UIADD3.X UR13, UPT, UPT, URZ, UR13, URZ, UP2, !UPT ;  /* 0x0000000dff0d7290 */ /* 0x000fe200097fe4ff */
[----:B0-----:R-:W-:Y:S01]  /*2c80*/  FADD R0, R4, UR4 ;  /* 0x0000000404007e21 */ /* 0x001fe20008000000 */
[----:B------:R-:W-:-:S04]  /*2c90*/  UIADD3.X UR15, UPT, UPT, URZ, UR15, URZ, UP3, !UPT ;  /* 0x0000000fff0f7290 */ /* 0x000fc80009ffe4ff */
[----:B------:R-:W-:Y:S01]  /*2ca0*/  R2UR UR4, R0 ;  /* 0x00000000000472ca */ /* 0x000fe200000e0000 */
[----:B------:R-:W-:-:S14]  /*2cb0*/  BRA.U UP1, `(.L_x_23) ;  /* 0xffffffdd01807547 */ /* 0x000fdc000b83ffff */
[----:B------:R-:W-:Y:S05]  /*2cc0*/  BRA.U UP0, `(.L_x_24) ;  /* 0xffffffdd00507547 */ /* 0x000fea000b83ffff */
[----:B------:R-:W-:Y:S02]  /*2cd0*/  IMAD.U32 R4, RZ, RZ, UR4 ;  /* 0x00000004ff047e24 */ /* 0x000fe4000f8e00ff */
[----:B------:R-:W-:Y:S02]  /*2ce0*/  IMAD.MOV.U32 R3, RZ, RZ, 0x38d5f928 ;  /* 0x38d5f928ff037424 */ /* 0x000fe400078e00ff */
[----:B------:R-:W-:Y:S01]  /*2cf0*/  IMAD.MOV.U32 R0, RZ, RZ, 0x46192400 ;  /* 0x46192400ff007424 */ /* 0x000fe200078e00ff */
[----:B------:R-:W0:Y:S01]  /*2d00*/  FCHK P0, R4, 9801 ;  /* 0x4619240004007902 */ /* 0x000e220000000000 */
[----:B------:R-:W-:Y:S02]  /*2d10*/  IMAD.MOV.U32 R2, RZ, RZ, 0x46192400 ;  /* 0x46192400ff027424 */ /* 0x000fe400078e00ff */
[----:B------:R-:W-:-:S04]  /*2d20*/  FFMA R0, R3, -R0, 1 ;  /* 0x3f80000003007423 */ /* 0x000fc80000000800 */
[----:B------:R-:W-:-:S04]  /*2d30*/  FFMA R0, R0, R3, 0.00010203040437772870064 ;  /* 0x38d5f92800007423 */ /* 0x000fc80000000003 */
[----:B------:R-:W-:-:S04]  /*2d40*/  FFMA R3, R0, UR4, RZ ;  /* 0x0000000400037c23 */ /* 0x000fc800080000ff */
[----:B------:R-:W-:-:S04]  /*2d50*/  FFMA R2, R3, -R2, UR4 ;  /* 0x0000000403027e23 */ /* 0x000fc80008000802 */
[----:B------:R-:W-:Y:S01]  /*2d60*/  FFMA R0, R0, R2, R3 ;  /* 0x0000000200007223 */ /* 0x000fe20000000003 */
[----:B0-----:R-:W-:Y:S06]  /*2d70*/  @!P0 BRA `(.L_x_25) ;  /* 0x0000000000088947 */ /* 0x001fec0003800000 */
[----:B------:R-:W-:-:S07]  /*2d80*/  MOV R2, 0x2da0 ;  /* 0x00002da000027802 */ /* 0x000fce0000000f00 */
[----:B------:R-:W-:Y:S05]  /*2d90*/  CALL.REL.NOINC `($__internal_1_$__cuda_sm3x_div_rn_noftz_f32_slowpath) ;  /* 0x0000000000b87944 */ /* 0x000fea0003c00000 */
.L_x_25:
[----:B------:R-:W0:Y:S01]  /*2da0*/  LDC.64 R2, c[0x0][0x398] ;  /* 0x0000e600ff027b82 */ /* 0x000e220000000a00 */
[----:B------:R-:W-:-:S04]  /*2db0*/  FADD R6, R6, UR5 ;  /* 0x0000000506067e21 */ /* 0x000fc80008000000 */
[----:B------:R-:W-:-:S04]  /*2dc0*/  FMUL R5, R6, 0.5 ;  /* 0x3f00000006057820 */ /* 0x000fc80000400000 */
[----:B------:R-:W-:-:S05]  /*2dd0*/  FMUL R5, R5, R0 ;  /* 0x0000000005057220 */ /* 0x000fca0000400000 */
[----:B0-----:R-:W-:Y:S01]  /*2de0*/  STG.E desc[UR16][R2.64], R5 ;  /* 0x0000000502007986 */ /* 0x001fe2000c101910 */
[----:B------:R-:W-:Y:S05]  /*2df0*/  EXIT ;  /* 0x000000000000794d */ /* 0x000fea0003800000 */
        .weak           $__internal_0_$__cuda_sm20_dsqrt_rn_f64_mediumpath_v1
        .type           $__internal_0_$__cuda_sm20_dsqrt_rn_f64_mediumpath_v1,@function
        .size           $__internal_0_$__cuda_sm20_dsqrt_rn_f64_mediumpath_v1,($__internal_1_$__cuda_sm3x_div_rn_noftz_f32_slowpath - $__internal_0_$__cuda_sm20_dsqrt_rn_f64_mediumpath_v1)
$__internal_0_$__cuda_sm20_dsqrt_rn_f64_mediumpath_v1:
[----:B------:R-:W-:Y:S01]  /*2e00*/  ISETP.GE.U32.AND P0, PT, R18, -0x3400000, PT ;  /* 0xfcc000001200780c */ /* 0x000fe20003f06070 */
[----:B------:R-:W-:Y:S02]  /*2e10*/  IMAD.MOV.U32 R13, RZ, RZ, R5 ;  /* 0x000000ffff0d7224 */ /* 0x000fe400078e0005 */
[----:B------:R-:W-:Y:S02]  /*2e20*/  IMAD.MOV.U32 R18, RZ, RZ, R8 ;  /* 0x000000ffff127224 */ /* 0x000fe400078e0008 */
[----:B------:R-:W-:-:S08]  /*2e30*/  IMAD.MOV.U32 R19, RZ, RZ, R11 ;  /* 0x000000ffff137224 */ /* 0x000fd000078e000b */
[----:B------:R-:W-:Y:S05]  /*2e40*/  @!P0 BRA `(.L_x_26) ;  /* 0x0000000000208947 */ /* 0x000fea0003800000 */
[----:B------:R-:W-:-:S10]  /*2e50*/  DFMA.RM R14, R14, R18, R16 ;  /* 0x000000120e0e722b */ /* 0x000fd40000004010 */
[----:B------:R-:W-:-:S05]  /*2e60*/  IADD3 R16, P0, PT, R14, 0x1, RZ ;  /* 0x000000010e107810 */ /* 0x000fca0007f1e0ff */
[----:B------:R-:W-:-:S06]  /*2e70*/  IMAD.X R17, RZ, RZ, R15, P0 ;  /* 0x000000ffff117224 */ /* 0x000fcc00000e060f */
[----:B------:R-:W-:-:S08]  /*2e80*/  DFMA.RP R12, -R14, R16, R12 ;  /* 0x000000100e0c722b */ /* 0x000fd0000000810c */
[----:B------:R-:W-:-:S06]  /*2e90*/  DSETP.GT.AND P0, PT, R12, RZ, PT ;  /* 0x000000ff0c00722a */ /* 0x000fcc0003f04000 */
[----:B------:R-:W-:Y:S02]  /*2ea0*/  FSEL R14, R16, R14, P0 ;  /* 0x0000000e100e7208 */ /* 0x000fe40000000000 */
[----:B------:R-:W-:Y:S01]  /*2eb0*/  FSEL R15, R17, R15, P0 ;  /* 0x0000000f110f7208 */ /* 0x000fe20000000000 */
[----:B------:R-:W-:Y:S06]  /*2ec0*/  BRA `(.L_x_27) ;  /* 0x0000000000647947 */ /* 0x000fec0003800000 */
.L_x_26:
[----:B------:R-:W-:-:S14]  /*2ed0*/  DSETP.NE.AND P0, PT, R12, RZ, PT ;  /* 0x000000ff0c00722a */ /* 0x000fdc0003f05000 */
[----:B------:R-:W-:Y:S05]  /*2ee0*/  @!P0 BRA `(.L_x_28) ;  /* 0x0000000000588947 */ /* 0x000fea0003800000 */
[----:B------:R-:W-:-:S13]  /*2ef0*/  ISETP.GE.AND P0, PT, R13, RZ, PT ;  /* 0x000000ff0d00720c */ /* 0x000fda0003f06270 */
[----:B------:R-:W-:Y:S01]  /*2f00*/  @!P0 IMAD.MOV.U32 R14, RZ, RZ, 0x0 ;  /* 0x00000000ff0e8424 */ /* 0x000fe200078e00ff */
[----:B------:R-:W-:Y:S01]  /*2f10*/  @!P0 MOV R15, 0xfff80000 ;  /* 0xfff80000000f8802 */ /* 0x000fe20000000f00 */
[----:B------:R-:W-:Y:S06]  /*2f20*/  @!P0 BRA `(.L_x_27) ;  /* 0x00000000004c8947 */ /* 0x000fec0003800000 */
[----:B------:R-:W-:-:S13]  /*2f30*/  ISETP.GT.AND P0, PT, R13, 0x7fefffff, PT ;  /* 0x7fefffff0d00780c */ /* 0x000fda0003f04270 */
[----:B------:R-:W-:Y:S05]  /*2f40*/  @P0 BRA `(.L_x_28) ;  /* 0x0000000000400947 */ /* 0x000fea0003800000 */
[----:B------:R-:W-:Y:S01]  /*2f50*/  DMUL R12, R12, 8.11296384146066816958e+31 ;  /* 0x469000000c0c7828 */ /* 0x000fe20000000000 */
[----:B------:R-:W-:Y:S02]  /*2f60*/  IMAD.MOV.U32 R14, RZ, RZ, RZ ;  /* 0x000000ffff0e7224 */ /* 0x000fe400078e00ff */
[----:B------:R-:W-:Y:S02]  /*2f70*/  IMAD.MOV.U32 R18, RZ, RZ, 0x0 ;  /* 0x00000000ff127424 */ /* 0x000fe400078e00ff */
[----:B------:R-:W-:Y:S01]  /*2f80*/  IMAD.MOV.U32 R19, RZ, RZ, 0x3fd80000 ;  /* 0x3fd80000ff137424 */ /* 0x000fe200078e00ff */
[----:B------:R-:W0:Y:S02]  /*2f90*/  MUFU.RSQ64H R15, R13 ;  /* 0x0000000d000f7308 */ /* 0x000e240000001c00 */
[----:B0-----:R-:W-:-:S08]  /*2fa0*/  DMUL R16, R14, R14 ;  /* 0x0000000e0e107228 */ /* 0x001fd00000000000 */
[----:B------:R-:W-:-:S08]  /*2fb0*/  DFMA R16, R12, -R16, 1 ;  /* 0x3ff000000c10742b */ /* 0x000fd00000000810 */
[----:B------:R-:W-:Y:S02]  /*2fc0*/  DFMA R18, R16, R18, 0.5 ;  /* 0x3fe000001012742b */ /* 0x000fe40000000012 */
[----:B------:R-:W-:-:S08]  /*2fd0*/  DMUL R16, R14, R16 ;  /* 0x000000100e107228 */ /* 0x000fd00000000000 */
[----:B------:R-:W-:-:S08]  /*2fe0*/  DFMA R16, R18, R16, R14 ;  /* 0x000000101210722b */ /* 0x000fd0000000000e */
[----:B------:R-:W-:Y:S02]  /*2ff0*/  DMUL R14, R12, R16 ;  /* 0x000000100c0e7228 */ /* 0x000fe40000000000 */
[----:B------:R-:W-:-:S06]  /*3000*/  VIADD R17, R17, 0xfff00000 ;  /* 0xfff0000011117836 */ /* 0x000fcc0000000000 */
[----:B------:R-:W-:-:S08]  /*3010*/  DFMA R18, R14, -R14, R12 ;  /* 0x8000000e0e12722b */ /* 0x000fd0000000000c */
[----:B------:R-:W-:-:S10]  /*3020*/  DFMA R14, R16, R18, R14 ;  /* 0x00000012100e722b */ /* 0x000fd4000000000e */
[----:B------:R-:W-:Y:S01]  /*3030*/  VIADD R15, R15, 0xfcb00000 ;  /* 0xfcb000000f0f7836 */ /* 0x000fe20000000000 */
[----:B------:R-:W-:Y:S06]  /*3040*/  BRA `(.L_x_27) ;  /* 0x0000000000047947 */ /* 0x000fec0003800000 */
.L_x_28:
[----:B------:R-:W-:-:S11]  /*3050*/  DADD R14, R12, R12 ;  /* 0x000000000c0e7229 */ /* 0x000fd6000000000c */
.L_x_27:
[----:B------:R-:W-:-:S04]  /*3060*/  IMAD.MOV.U32 R11, RZ, RZ, 0x0 ;  /* 0x00000000ff0b7424 */ /* 0x000fc800078e00ff */
[----:B------:R-:W-:Y:S05]  /*3070*/  RET.REL.NODEC R10 `(_Z9stepAheadP8str_elemS0_fPf) ;  /* 0xffffffcc0ae07950 */ /* 0x000fea0003c3ffff */
        .weak           $__internal_1_$__cuda_sm3x_div_rn_noftz_f32_slowpath
        .type           $__internal_1_$__cuda_sm3x_div_rn_noftz_f32_slowpath,@function
        .size           $__internal_1_$__cuda_sm3x_div_rn_noftz_f32_slowpath,($_Z9stepAheadP8str_elemS0_fPf$__internal_accurate_pow - $__internal_1_$__cuda_sm3x_div_rn_noftz_f32_slowpath)
$__internal_1_$__cuda_sm3x_div_rn_noftz_f32_slowpath:
[----:B------:R-:W-:Y:S02]  /*3080*/  USHF.R.U32.HI UR6, URZ, 0x17, UR4 ;  /* 0x00000017ff067899 */ /* 0x000fe40008011604 */
[----:B------:R-:W-:Y:S02]  /*3090*/  IMAD.U32 R3, RZ, RZ, UR4 ;  /* 0x00000004ff037e24 */ /* 0x000fe4000f8e00ff */
[----:B------:R-:W-:-:S04]  /*30a0*/  ULOP3.LUT UR6, UR6, 0xff, URZ, 0xc0, !UPT ;  /* 0x000000ff06067892 */ /* 0x000fc8000f8ec0ff */
[----:B------:R-:W-:-:S04]  /*30b0*/  UIADD3 UR7, UPT, UPT, UR6, -0x1, URZ ;  /* 0xffffffff06077890 */ /* 0x000fc8000fffe0ff */
[----:B------:R-:W-:-:S06]  /*30c0*/  UISETP.GT.U32.OR UP0, UPT, UR7, 0xfd, !UPT ;  /* 0x000000fd0700788c */ /* 0x000fcc000ff04470 */
[----:B------:R-:W-:-:S13]  /*30d0*/  PLOP3.LUT P0, PT, PT, PT, UP0, 0x80, 0x8 ;  /* 0x000000000008781c */ /* 0x000fda0003f0f008 */
[----:B------:R-:W-:Y:S01]  /*30e0*/  @!P0 IMAD.MOV.U32 R4, RZ, RZ, RZ ;  /* 0x000000ffff048224 */ /* 0x000fe200078e00ff */
[----:B------:R-:W-:Y:S06]  /*30f0*/  BRA.U !UP0, `(.L_x_29) ;  /* 0x0000000108447547 */ /* 0x000fec000b800000 */
[----:B------:R-:W-:-:S05]  /*3100*/  IMAD.U32 R0, RZ, RZ, UR4 ;  /* 0x00000004ff007e24 */ /* 0x000fca000f8e00ff */
[----:B------:R-:W-:Y:S02]  /*3110*/  FSETP.GTU.FTZ.AND P0, PT, |R0|, +INF , PT ;  /* 0x7f8000000000780b */ /* 0x000fe40003f1c200 */
[----:B------:R-:W-:-:S11]  /*3120*/  MOV R0, UR4 ;  /* 0x0000000400007c02 */ /* 0x000fd60008000f00 */
[----:B------:R-:W-:Y:S05]  /*3130*/  @P0 BRA `(.L_x_30) ;  /* 0x00000004002c0947 */ /* 0x000fea0003800000 */
[----:B------:R-:W-:-:S05]  /*3140*/  IMAD.MOV.U32 R4, RZ, RZ, 0x46192400 ;  /* 0x46192400ff047424 */ /* 0x000fca00078e00ff */
[----:B------:R-:W-:-:S13]  /*3150*/  LOP3.LUT P0, RZ, R4, 0x7fffffff, R3, 0xc8, !PT ;  /* 0x7fffffff04ff7812 */ /* 0x000fda000780c803 */
[----:B------:R-:W-:Y:S05]  /*3160*/  @!P0 BRA `(.L_x_31) ;  /* 0x0000000400188947 */ /* 0x000fea0003800000 */
[----:B------:R-:W-:-:S13]  /*3170*/  LOP3.LUT P0, RZ, R3, 0x7fffffff, RZ, 0xc0, !PT ;  /* 0x7fffffff03ff7812 */ /* 0x000fda000780c0ff */
[----:B------:R-:W-:Y:S05]  /*3180*/  @!P0 BRA `(.L_x_32) ;  /* 0x0000000400088947 */ /* 0x000fea0003800000 */
[----:B------:R-:W-:Y:S02]  /*3190*/  FSETP.NEU.FTZ.AND P1, PT, |R0|, +INF , PT ;  /* 0x7f8000000000780b */ /* 0x000fe40003f3d200 */
[----:B------:R-:W-:-:S04]  /*31a0*/  LOP3.LUT P0, RZ, R4, 0x7fffffff, RZ, 0xc0, !PT ;  /* 0x7fffffff04ff7812 */ /* 0x000fc8000780c0ff */
[----:B------:R-:W-:-:S13]  /*31b0*/  PLOP3.LUT P0, PT, P1, P0, PT, 0x2f, 0xf2 ;  /* 0x0000000000f2781c */ /* 0x000fda0000f00577 */
[----:B------:R-:W-:Y:S05]  /*31c0*/  @P0 BRA `(.L_x_33) ;  /* 0x0000000000ec0947 */ /* 0x000fea0003800000 */
[----:B------:R-:W-:-:S13]  /*31d0*/  ISETP.LE.AND P0, PT, RZ, UR7, PT ;  /* 0x00000007ff007c0c */ /* 0x000fda000bf03270 */
[----:B------:R-:W-:Y:S02]  /*31e0*/  @P0 IMAD.MOV.U32 R4, RZ, RZ, RZ ;  /* 0x000000ffff040224 */ /* 0x000fe400078e00ff */
[----:B------:R-:W-:Y:S01]  /*31f0*/  @!P0 FFMA R3, R0, 1.84467440737095516160e+19, RZ ;  /* 0x5f80000000038823 */ /* 0x000fe200000000ff */
[----:B------:R-:W-:-:S07]  /*3200*/  @!P0 IMAD.MOV.U32 R4, RZ, RZ, -0x40 ;  /* 0xffffffc0ff048424 */ /* 0x000fce00078e00ff */
.L_x_29:
[----:B------:R-:W-:Y:S01]  /*3210*/  UMOV UR7, 0x46192400 ;  /* 0x4619240000077882 */ /* 0x000fe20000000000 */
[----:B------:R-:W-:Y:S02]  /*3220*/  UIADD3 UR6, UPT, UPT, UR6, -0x7f, URZ ;  /* 0xffffff8106067890 */ /* 0x000fe4000fffe0ff */
[----:B------:R-:W-:-:S04]  /*3230*/  UIADD3 UR7, UPT, UPT, UR7, -0x6800000, URZ ;  /* 0xf980000007077890 */ /* 0x000fc8000fffe0ff */
[----:B------:R-:W-:Y:S02]  /*3240*/  IMAD.U32 R9, RZ, RZ, UR6 ;  /* 0x00000006ff097e24 */ /* 0x000fe4000f8e00ff */
[----:B------:R-:W-:Y:S02]  /*3250*/  FADD.FTZ R7, -RZ, -UR7 ;  /* 0x80000007ff077e21 */ /* 0x000fe40008010100 */
[----:B------:R-:W-:Y:S01]  /*3260*/  IMAD R0, R9, -0x800000, R3 ;  /* 0xff80000009007824 */ /* 0x000fe200078e0203 */
[----:B------:R-:W0:Y:S01]  /*3270*/  MUFU.RCP R5, UR7 ;  /* 0x0000000700057d08 */ /* 0x000e220008001000 */
[----:B------:R-:W-:Y:S01]  /*3280*/  IADD3 R4, PT, PT, R4, -0xd, R9 ;  /* 0xfffffff304047810 */ /* 0x000fe20007ffe009 */
[----:B0-----:R-:W-:-:S04]  /*3290*/  FFMA R8, R5, R7, 1 ;  /* 0x3f80000005087423 */ /* 0x001fc80000000007 */
[----:B------:R-:W-:-:S04]  /*32a0*/  FFMA R5, R5, R8, R5 ;  /* 0x0000000805057223 */ /* 0x000fc80000000005 */
[----:B------:R-:W-:-:S04]  /*32b0*/  FFMA R8, R0, R5, RZ ;  /* 0x0000000500087223 */ /* 0x000fc800000000ff */
[----:B------:R-:W-:-:S04]  /*32c0*/  FFMA R3, R7, R8, R0 ;  /* 0x0000000807037223 */ /* 0x000fc80000000000 */
[----:B------:R-:W-:-:S04]  /*32d0*/  FFMA R8, R5, R3, R8 ;  /* 0x0000000305087223 */ /* 0x000fc80000000008 */
[----:B------:R-:W-:-:S04]  /*32e0*/  FFMA R7, R7, R8, R0 ;  /* 0x0000000807077223 */ /* 0x000fc80000000000 */
[----:B------:R-:W-:-:S05]  /*32f0*/  FFMA R3, R5, R7, R8 ;  /* 0x0000000705037223 */ /* 0x000fca0000000008 */
[----:B------:R-:W-:-:S04]  /*3300*/  SHF.R.U32.HI R0, RZ, 0x17, R3 ;  /* 0x00000017ff007819 */ /* 0x000fc80000011603 */
[----:B------:R-:W-:-:S05]  /*3310*/  LOP3.LUT R0, R0, 0xff, RZ, 0xc0, !PT ;  /* 0x000000ff00007812 */ /* 0x000fca00078ec0ff */
[----:B------:R-:W-:-:S04]  /*3320*/  IMAD.IADD R9, R0, 0x1, R4 ;  /* 0x0000000100097824 */ /* 0x000fc800078e0204 */
[----:B------:R-:W-:-:S05]  /*3330*/  VIADD R0, R9, 0xffffffff ;  /* 0xffffffff09007836 */ /* 0x000fca0000000000 */
[----:B------:R-:W-:-:S13]  /*3340*/  ISETP.GE.U32.AND P0, PT, R0, 0xfe, PT ;  /* 0x000000fe0000780c */ /* 0x000fda0003f06070 */
[----:B------:R-:W-:Y:S05]  /*3350*/  @!P0 BRA `(.L_x_34) ;  /* 0x0000000000808947 */ /* 0x000fea0003800000 */
[----:B------:R-:W-:-:S13]  /*3360*/  ISETP.GT.AND P0, PT, R9, 0xfe, PT ;  /* 0x000000fe0900780c */ /* 0x000fda0003f04270 */
[----:B------:R-:W-:Y:S05]  /*3370*/  @P0 BRA `(.L_x_35) ;  /* 0x00000000006c0947 */ /* 0x000fea0003800000 */
[----:B------:R-:W-:-:S13]  /*3380*/  ISETP.GE.AND P0, PT, R9, 0x1, PT ;  /* 0x000000010900780c */ /* 0x000fda0003f06270 */
[----:B------:R-:W-:Y:S05]  /*3390*/  @P0 BRA `(.L_x_36) ;  /* 0x0000000000980947 */ /* 0x000fea0003800000 */
[----:B------:R-:W-:Y:S02]  /*33a0*/  ISETP.GE.AND P0, PT, R9, -0x18, PT ;  /* 0xffffffe80900780c */ /* 0x000fe40003f06270 */
[----:B------:R-:W-:-:S11]  /*33b0*/  LOP3.LUT R3, R3, 0x80000000, RZ, 0xc0, !PT ;  /* 0x8000000003037812 */ /* 0x000fd600078ec0ff */
[----:B------:R-:W-:Y:S05]  /*33c0*/  @!P0 BRA `(.L_x_36) ;  /* 0x00000000008c8947 */ /* 0x000fea0003800000 */
[-CC-:B------:R-:W-:Y:S01]  /*33d0*/  FFMA.RZ R0, R5, R7.reuse, R8.reuse ;  /* 0x0000000705007223 */ /* 0x180fe2000000c008 */
[C---:B------:R-:W-:Y:S02]  /*33e0*/  ISETP.NE.AND P2, PT, R9.reuse, RZ, PT ;  /* 0x000000ff0900720c */ /* 0x040fe40003f45270 */
[----:B------:R-:W-:Y:S02]  /*33f0*/  ISETP.NE.AND P1, PT, R9, RZ, PT ;  /* 0x000000ff0900720c */ /* 0x000fe40003f25270 */
[----:B------:R-:W-:Y:S01]  /*3400*/  LOP3.LUT R4, R0, 0x7fffff, RZ, 0xc0, !PT ;  /* 0x007fffff00047812 */ /* 0x000fe200078ec0ff */
[CCC-:B------:R-:W-:Y:S01]  /*3410*/  FFMA.RP R0, R5.reuse, R7.reuse, R8.reuse ;  /* 0x0000000705007223 */ /* 0x1c0fe20000008008 */
[----:B------:R-:W-:Y:S01]  /*3420*/  FFMA.RM R5, R5, R7, R8 ;  /* 0x0000000705057223 */ /* 0x000fe20000004008 */
[----:B------:R-:W-:Y:S01]  /*3430*/  VIADD R7, R9, 0x20 ;  /* 0x0000002009077836 */ /* 0x000fe20000000000 */
[----:B------:R-:W-:Y:S01]  /*3440*/  LOP3.LUT R4, R4, 0x800000, RZ, 0xfc, !PT ;  /* 0x0080000004047812 */ /* 0x000fe200078efcff */
[----:B------:R-:W-:-:S02]  /*3450*/  IMAD.MOV R8, RZ, RZ, -R9 ;  /* 0x000000ffff087224 */ /* 0x000fc400078e0a09 */
[----:B------:R-:W-:Y:S02]  /*3460*/  FSETP.NEU.FTZ.AND P0, PT, R0, R5, PT ;  /* 0x000000050000720b */ /* 0x000fe40003f1d000 */
[----:B------:R-:W-:Y:S02]  /*3470*/  SHF.L.U32 R7, R4, R7, RZ ;  /* 0x0000000704077219 */ /* 0x000fe400000006ff */
[----:B------:R-:W-:Y:S02]  /*3480*/  SEL R5, R8, RZ, P2 ;  /* 0x000000ff08057207 */ /* 0x000fe40001000000 */
[----:B------:R-:W-:Y:S02]  /*3490*/  ISETP.NE.AND P1, PT, R7, RZ, P1 ;  /* 0x000000ff0700720c */ /* 0x000fe40000f25270 */
[----:B------:R-:W-:Y:S02]  /*34a0*/  SHF.R.U32.HI R5, RZ, R5, R4 ;  /* 0x00000005ff057219 */ /* 0x000fe40000011604 */
[----:B------:R-:W-:-:S02]  /*34b0*/  PLOP3.LUT P0, PT, P0, P1, PT, 0xf8, 0x8f ;  /* 0x00000000008f781c */ /* 0x000fc40000703f70 */
[----:B------:R-:W-:Y:S02]  /*34c0*/  SHF.R.U32.HI R7, RZ, 0x1, R5 ;  /* 0x00000001ff077819 */ /* 0x000fe40000011605 */
[----:B------:R-:W-:-:S04]  /*34d0*/  SEL R0, RZ, 0x1, !P0 ;  /* 0x00000001ff007807 */ /* 0x000fc80004000000 */
[----:B------:R-:W-:-:S04]  /*34e0*/  LOP3.LUT R0, R0, 0x1, R7, 0xf8, !PT ;  /* 0x0000000100007812 */ /* 0x000fc800078ef807 */
[----:B------:R-:W-:-:S05]  /*34f0*/  LOP3.LUT R0, R0, R5, RZ, 0xc0, !PT ;  /* 0x0000000500007212 */ /* 0x000fca00078ec0ff */
[----:B------:R-:W-:-:S05]  /*3500*/  IMAD.IADD R0, R7, 0x1, R0 ;  /* 0x0000000107007824 */ /* 0x000fca00078e0200 */
[----:B------:R-:W-:Y:S01]  /*3510*/  LOP3.LUT R3, R0, R3, RZ, 0xfc, !PT ;  /* 0x0000000300037212 */ /* 0x000fe200078efcff */
[----:B------:R-:W-:Y:S06]  /*3520*/  BRA `(.L_x_36) ;  /* 0x0000000000347947 */ /* 0x000fec0003800000 */
.L_x_35:
[----:B------:R-:W-:-:S04]  /*3530*/  LOP3.LUT R3, R3, 0x80000000, RZ, 0xc0, !PT ;  /* 0x8000000003037812 */ /* 0x000fc800078ec0ff */
[----:B------:R-:W-:Y:S01]  /*3540*/  LOP3.LUT R3, R3, 0x7f800000, RZ, 0xfc, !PT ;  /* 0x7f80000003037812 */ /* 0x000fe200078efcff */
[----:B------:R-:W-:Y:S06]  /*3550*/  BRA `(.L_x_36) ;  /* 0x0000000000287947 */ /* 0x000fec0003800000 */
.L_x_34:
[----:B------:R-:W-:Y:S01]  /*3560*/  LEA R3, R4, R3, 0x17 ;  /* 0x0000000304037211 */ /* 0x000fe200078eb8ff */
[----:B------:R-:W-:Y:S06]  /*3570*/  BRA `(.L_x_36) ;  /* 0x0000000000207947 */ /* 0x000fec0003800000 */
.L_x_33:
[----:B------:R-:W-:-:S04]  /*3580*/  LOP3.LUT R3, R4, 0x80000000, R3, 0x48, !PT ;  /* 0x8000000004037812 */ /* 0x000fc800078e4803 */
[----:B------:R-:W-:Y:S01]  /*3590*/  LOP3.LUT R3, R3, 0x7f800000, RZ, 0xfc, !PT ;  /* 0x7f80000003037812 */ /* 0x000fe200078efcff */
[----:B------:R-:W-:Y:S06]  /*35a0*/  BRA `(.L_x_36) ;  /* 0x0000000000147947 */ /* 0x000fec0003800000 */
.L_x_32:
[----:B------:R-:W-:Y:S01]  /*35b0*/  LOP3.LUT R3, R4, 0x80000000, R3, 0x48, !PT ;  /* 0x8000000004037812 */ /* 0x000fe200078e4803 */
[----:B------:R-:W-:Y:S06]  /*35c0*/  BRA `(.L_x_36) ;  /* 0x00000000000c7947 */ /* 0x000fec0003800000 */
.L_x_31:
[----:B------:R-:W0:Y:S01]  /*35d0*/  MUFU.RSQ R3, -QNAN ;  /* 0xffc0000000037908 */ /* 0x000e220000001400 */
[----:B------:R-:W-:Y:S05]  /*35e0*/  BRA `(.L_x_36) ;  /* 0x0000000000047947 */ /* 0x000fea0003800000 */
.L_x_30:
[----:B------:R-:W-:-:S07]  /*35f0*/  FADD.FTZ R3, R0, 9801 ;  /* 0x4619240000037421 */ /* 0x000fce0000010000 */
.L_x_36:
[----:B0-----:R-:W-:Y:S02]  /*3600*/  IMAD.MOV.U32 R0, RZ, RZ, R3 ;  /* 0x000000ffff007224 */ /* 0x001fe400078e0003 */
[----:B------:R-:W-:-:S04]  /*3610*/  IMAD.MOV.U32 R3, RZ, RZ, 0x0 ;  /* 0x00000000ff037424 */ /* 0x000fc800078e00ff */
[----:B------:R-:W-:Y:S05]  /*3620*/  RET.REL.NODEC R2 `(_Z9stepAheadP8str_elemS0_fPf) ;  /* 0xffffffc802747950 */ /* 0x000fea0003c3ffff */
        .type           $_Z9stepAheadP8str_elemS0_fPf$__internal_accurate_pow,@function
        .size           $_Z9stepAheadP8str_elemS0_fPf$__internal_accurate_pow,(.L_x_253 - $_Z9stepAheadP8str_elemS0_fPf$__internal_accurate_pow)
$_Z9stepAheadP8str_elemS0_fPf$__internal_accurate_pow:
[----:B------:R-:W-:Y:S01]  /*3630*/  ISETP.GT.U32.AND P0, PT, R5, 0xfffff, PT ;  /* 0x000fffff0500780c */ /* 0x000fe20003f04070 */
[--C-:B------:R-:W-:Y:S01]  /*3640*/  IMAD.MOV.U32 R11, RZ, RZ, R5.reuse ;  /* 0x000000ffff0b7224 */ /* 0x100fe200078e0005 */
[----:B------:R-:W-:Y:S01]  /*3650*/  MOV R14, RZ ;  /* 0x000000ff000e7202 */ /* 0x000fe20000000f00 */
[----:B------:R-:W-:Y:S01]  /*3660*/  UMOV UR18, 0x7d2cafe2 ;  /* 0x7d2cafe200127882 */ /* 0x000fe20000000000 */
[----:B------:R-:W-:Y:S01]  /*3670*/  UMOV UR19, 0x3eb0f5ff ;  /* 0x3eb0f5ff00137882 */ /* 0x000fe20000000000 */
[----:B------:R-:W-:Y:S01]  /*3680*/  SHF.R.U32.HI R5, RZ, 0x14, R5 ;  /* 0x00000014ff057819 */ /* 0x000fe20000011605 */
[----:B------:R-:W-:Y:S01]  /*3690*/  UMOV UR20, 0x3b39803f ;  /* 0x3b39803f00147882 */ /* 0x000fe20000000000 */
[----:B------:R-:W-:-:S06]  /*36a0*/  UMOV UR21, 0x3c7abc9e ;  /* 0x3c7abc9e00157882 */ /* 0x000fcc0000000000 */
[----:B------:R-:W-:-:S10]  /*36b0*/  @!P0 DMUL R12, R10, 1.80143985094819840000e+16 ;  /* 0x435000000a0c8828 */ /* 0x000fd40000000000 */
[----:B------:R-:W-:Y:S01]  /*36c0*/  @!P0 IMAD.MOV.U32 R11, RZ, RZ, R13 ;  /* 0x000000ffff0b8224 */ /* 0x000fe200078e000d */
[----:B------:R-:W-:Y:S01]  /*36d0*/  @!P0 LEA.HI R5, R13, 0xffffffca, RZ, 0xc ;  /* 0xffffffca0d058811 */ /* 0x000fe200078f60ff */
[----:B------:R-:W-:-:S03]  /*36e0*/  @!P0 IMAD.MOV.U32 R10, RZ, RZ, R12 ;  /* 0x000000ffff0a8224 */ /* 0x000fc600078e000c */
[----:B------:R-:W-:Y:S01]  /*36f0*/  LOP3.LUT R11, R11, 0x800fffff, RZ, 0xc0, !PT ;  /* 0x800fffff0b0b7812 */ /* 0x000fe200078ec0ff */
[----:B------:R-:W-:-:S03]  /*3700*/  IMAD.MOV.U32 R18, RZ, RZ, R10 ;  /* 0x000000ffff127224 */ /* 0x000fc600078e000a */
[----:B------:R-:W-:-:S04]  /*3710*/  LOP3.LUT R11, R11, 0x3ff00000, RZ, 0xfc, !PT ;  /* 0x3ff000000b0b7812 */ /* 0x000fc800078efcff */
[----:B------:R-:W-:Y:S01]  /*3720*/  ISETP.GE.U32.AND P1, PT, R11, 0x3ff6a09f, PT ;  /* 0x3ff6a09f0b00780c */ /* 0x000fe20003f26070 */
[----:B------:R-:W-:-:S12]  /*3730*/  IMAD.MOV.U32 R19, RZ, RZ, R11 ;  /* 0x000000ffff137224 */ /* 0x000fd800078e000b */
[----:B------:R-:W-:-:S04]  /*3740*/  @P1 VIADD R10, R19, 0xfff00000 ;  /* 0xfff00000130a1836 */ /* 0x000fc80000000000 */
[----:B------:R-:W-:-:S06]  /*3750*/  @P1 IMAD.MOV.U32 R19, RZ, RZ, R10 ;  /* 0x000000ffff131224 */ /* 0x000fcc00078e000a */
[C---:B------:R-:W-:Y:S02]  /*3760*/  DADD R20, R18.reuse, 1 ;  /* 0x3ff0000012147429 */ /* 0x040fe40000000000 */
[----:B------:R-:W-:-:S04]  /*3770*/  DADD R18, R18, -1 ;  /* 0xbff0000012127429 */ /* 0x000fc80000000000 */
[----:B------:R-:W0:Y:S02]  /*3780*/  MUFU.RCP64H R15, R21 ;  /* 0x00000015000f7308 */ /* 0x000e240000001800 */
[----:B0-----:R-:W-:-:S08]  /*3790*/  DFMA R10, -R20, R14, 1 ;  /* 0x3ff00000140a742b */ /* 0x001fd0000000010e */
[----:B------:R-:W-:-:S08]  /*37a0*/  DFMA R10, R10, R10, R10 ;  /* 0x0000000a0a0a722b */ /* 0x000fd0000000000a */
[----:B------:R-:W-:Y:S01]  /*37b0*/  DFMA R10, R14, R10, R14 ;  /* 0x0000000a0e0a722b */ /* 0x000fe2000000000e */
[----:B------:R-:W-:Y:S02]  /*37c0*/  IMAD.MOV.U32 R14, RZ, RZ, 0x41ad3b5a ;  /* 0x41ad3b5aff0e7424 */ /* 0x000fe400078e00ff */
[----:B------:R-:W-:-:S05]  /*37d0*/  IMAD.MOV.U32 R15, RZ, RZ, 0x3ed0f5d2 ;  /* 0x3ed0f5d2ff0f7424 */ /* 0x000fca00078e00ff */
[----:B------:R-:W-:-:S08]  /*37e0*/  DMUL R16, R18, R10 ;  /* 0x0000000a12107228 */ /* 0x000fd00000000000 */
[----:B------:R-:W-:-:S08]  /*37f0*/  DFMA R16, R18, R10, R16 ;  /* 0x0000000a1210722b */ /* 0x000fd00000000010 */
[----:B------:R-:W-:-:S08]  /*3800*/  DMUL R24, R16, R16 ;  /* 0x0000001010187228 */ /* 0x000fd00000000000 */
[----:B------:R-:W-:Y:S01]  /*3810*/  DFMA R14, R24, UR18, R14 ;  /* 0x00000012180e7c2b */ /* 0x000fe2000800000e */
[----:B------:R-:W-:Y:S01]  /*3820*/  UMOV UR18, 0x75488a3f ;  /* 0x75488a3f00127882 */ /* 0x000fe20000000000 */
[----:B------:R-:W-:-:S06]  /*3830*/  UMOV UR19, 0x3ef3b20a ;  /* 0x3ef3b20a00137882 */ /* 0x000fcc0000000000 */
[----:B------:R-:W-:Y:S01]  /*3840*/  DFMA R20, R24, R14, UR18 ;  /* 0x0000001218147e2b */ /* 0x000fe2000800000e */
[----:B------:R-:W-:Y:S01]  /*3850*/  UMOV UR18, 0xe4faecd5 ;  /* 0xe4faecd500127882 */ /* 0x000fe20000000000 */
[----:B------:R-:W-:Y:S01]  /*3860*/  UMOV UR19, 0x3f1745cd ;  /* 0x3f1745cd00137882 */ /* 0x000fe20000000000 */
[----:B------:R-:W-:-:S05]  /*3870*/  DADD R14, R18, -R16 ;  /* 0x00000000120e7229 */ /* 0x000fca0000000810 */
[----:B------:R-:W-:Y:S01]  /*3880*/  DFMA R20, R24, R20, UR18 ;  /* 0x0000001218147e2b */ /* 0x000fe20008000014 */
[----:B------:R-:W-:Y:S01]  /*3890*/  UMOV UR18, 0x258a578b ;  /* 0x258a578b00127882 */ /* 0x000fe20000000000 */
[----:B------:R-:W-:Y:S01]  /*38a0*/  UMOV UR19, 0x3f3c71c7 ;  /* 0x3f3c71c700137882 */ /* 0x000fe20000000000 */
[----:B------:R-:W-:-:S05]  /*38b0*/  DADD R14, R14, R14 ;  /* 0x000000000e0e7229 */ /* 0x000fca000000000e */
[----:B------:R-:W-:Y:S01]  /*38c0*/  DFMA R20, R24, R20, UR18 ;  /* 0x0000001218147e2b */ /* 0x000fe20008000014 */
[----:B------:R-:W-:Y:S01]  /*38d0*/  UMOV UR18, 0x9242b910 ;  /* 0x9242b91000127882 */ /* 0x000fe20000000000 */
[----:B------:R-:W-:Y:S01]  /*38e0*/  UMOV UR19, 0x3f624924 ;  /* 0x3f62492400137882 */ /* 0x000fe20000000000 */
[----:B------:R-:W-:-:S05]  /*38f0*/  DFMA R14, R18, -R16, R14 ;  /* 0x80000010120e722b */ /* 0x000fca000000000e */
[----:B------:R-:W-:Y:S01]  /*3900*/  DFMA R20, R24, R20, UR18 ;  /* 0x0000001218147e2b */ /* 0x000fe20008000014 */
[----:B------:R-:W-:Y:S01]  /*3910*/  UMOV UR18, 0x99999dfb ;  /* 0x99999dfb00127882 */ /* 0x000fe20000000000 */
[----:B------:R-:W-:Y:S01]  /*3920*/  UMOV UR19, 0x3f899999 ;  /* 0x3f89999900137882 */ /* 0x000fe20000000000 */
[----:B------:R-:W-:Y:S02]  /*3930*/  DMUL R14, R10, R14 ;  /* 0x0000000e0a0e7228 */ /* 0x000fe40000000000 */
[----:B------:R-:W-:-:S03]  /*3940*/  DMUL R10, R16, R16 ;  /* 0x00000010100a7228 */ /* 0x000fc60000000000 */
[----:B------:R-:W-:Y:S01]  /*3950*/  DFMA R20, R24, R20, UR18 ;  /* 0x0000001218147e2b */ /* 0x000fe20008000014 */
[----:B------:R-:W-:Y:S01]  /*3960*/  UMOV UR18, 0x55555555 ;  /* 0x5555555500127882 */ /* 0x000fe20000000000 */
[----:B------:R-:W-:-:S03]  /*3970*/  UMOV UR19, 0x3fb55555 ;  /* 0x3fb5555500137882 */ /* 0x000fc60000000000 */
[----:B------:R-:W-:Y:S02]  /*3980*/  VIADD R27, R15, 0x100000 ;  /* 0x001000000f1b7836 */ /* 0x000fe40000000000 */
[----:B------:R-:W-:Y:S01]  /*3990*/  IMAD.MOV.U32 R26, RZ, RZ, R14 ;  /* 0x000000ffff1a7224 */ /* 0x000fe200078e000e */
[----:B------:R-:W-:-:S08]  /*39a0*/  DFMA R18, R24, R20, UR18 ;  /* 0x0000001218127e2b */ /* 0x000fd00008000014 */
[----:B------:R-:W-:Y:S01]  /*39b0*/  DADD R22, -R18, UR18 ;  /* 0x0000001212167e29 */ /* 0x000fe20008000100 */
[----:B------:R-:W-:Y:S01]  /*39c0*/  UMOV UR18, 0xb9e7b0 ;  /* 0x00b9e7b000127882 */ /* 0x000fe20000000000 */
[----:B------:R-:W-:-:S06]  /*39d0*/  UMOV UR19, 0x3c46a4cb ;  /* 0x3c46a4cb00137882 */ /* 0x000fcc0000000000 */
[----:B------:R-:W-:Y:S02]  /*39e0*/  DFMA R22, R24, R20, R22 ;  /* 0x000000141816722b */ /* 0x000fe40000000016 */
[C---:B------:R-:W-:Y:S02]  /*39f0*/  DFMA R24, R16.reuse, R16, -R10 ;  /* 0x000000101018722b */ /* 0x040fe4000000080a */
[----:B------:R-:W-:-:S04]  /*3a00*/  DMUL R20, R16, R10 ;  /* 0x0000000a10147228 */ /* 0x000fc80000000000 */
[----:B------:R-:W-:Y:S01]  /*3a10*/  DADD R22, R22, -UR18 ;  /* 0x8000001216167e29 */ /* 0x000fe20008000000 */
[----:B------:R-:W-:Y:S01]  /*3a20*/  UMOV UR18, 0x80000000 ;  /* 0x8000000000127882 */ /* 0x000fe20000000000 */
[C---:B------:R-:W-:Y:S01]  /*3a30*/  DFMA R24, R16.reuse, R26, R24 ;  /* 0x0000001a1018722b */ /* 0x040fe20000000018 */
[----:B------:R-:W-:Y:S01]  /*3a40*/  UMOV UR19, 0x43300000 ;  /* 0x4330000000137882 */ /* 0x000fe20000000000 */
[----:B------:R-:W-:-:S08]  /*3a50*/  DFMA R26, R16, R10, -R20 ;  /* 0x0000000a101a722b */ /* 0x000fd00000000814 */
[----:B------:R-:W-:Y:S02]  /*3a60*/  DFMA R26, R14, R10, R26 ;  /* 0x0000000a0e1a722b */ /* 0x000fe4000000001a */
[----:B------:R-:W-:-:S06]  /*3a70*/  DADD R10, R18, R22 ;  /* 0x00000000120a7229 */ /* 0x000fcc0000000016 */
[----:B------:R-:W-:Y:S02]  /*3a80*/  DFMA R24, R16, R24, R26 ;  /* 0x000000181018722b */ /* 0x000fe4000000001a */
[----:B------:R-:W-:Y:S02]  /*3a90*/  DADD R26, R18, -R10 ;  /* 0x00000000121a7229 */ /* 0x000fe4000000080a */
[----:B------:R-:W-:-:S06]  /*3aa0*/  DMUL R18, R10, R20 ;  /* 0x000000140a127228 */ /* 0x000fcc0000000000 */
[----:B------:R-:W-:Y:S02]  /*3ab0*/  DADD R26, R22, R26 ;  /* 0x00000000161a7229 */ /* 0x000fe4000000001a */
[----:B------:R-:W-:-:S08]  /*3ac0*/  DFMA R22, R10, R20, -R18 ;  /* 0x000000140a16722b */ /* 0x000fd00000000812 */
[----:B------:R-:W-:-:S08]  /*3ad0*/  DFMA R22, R10, R24, R22 ;  /* 0x000000180a16722b */ /* 0x000fd00000000016 */
[----:B------:R-:W-:-:S08]  /*3ae0*/  DFMA R26, R26, R20, R22 ;  /* 0x000000141a1a722b */ /* 0x000fd00000000016 */
[----:B------:R-:W-:-:S08]  /*3af0*/  DADD R10, R18, R26 ;  /* 0x00000000120a7229 */ /* 0x000fd0000000001a */
[--C-:B------:R-:W-:Y:S02]  /*3b00*/  DADD R20, R16, R10.reuse ;  /* 0x0000000010147229 */ /* 0x100fe4000000000a */
[----:B------:R-:W-:-:S06]  /*3b10*/  DADD R18, R18, -R10 ;  /* 0x0000000012127229 */ /* 0x000fcc000000080a */
[----:B------:R-:W-:Y:S02]  /*3b20*/  DADD R16, R16, -R20 ;  /* 0x0000000010107229 */ /* 0x000fe40000000814 */
[----:B------:R-:W-:-:S06]  /*3b30*/  DADD R18, R26, R18 ;  /* 0x000000001a127229 */ /* 0x000fcc0000000012 */
[----:B------:R-:W-:Y:S01]  /*3b40*/  DADD R16, R10, R16 ;  /* 0x000000000a107229 */ /* 0x000fe20000000010 */
[C---:B------:R-:W-:Y:S02]  /*3b50*/  VIADD R10, R5.reuse, 0xfffffc01 ;  /* 0xfffffc01050a7836 */ /* 0x040fe40000000000 */
[----:B------:R-:W-:Y:S02]  /*3b60*/  @P1 VIADD R10, R5, 0xfffffc02 ;  /* 0xfffffc02050a1836 */ /* 0x000fe40000000000 */
[----:B------:R-:W-:-:S03]  /*3b70*/  IMAD.MOV.U32 R11, RZ, RZ, 0x43300000 ;  /* 0x43300000ff0b7424 */ /* 0x000fc600078e00ff */
[----:B------:R-:W-:Y:S01]  /*3b80*/  DADD R16, R18, R16 ;  /* 0x0000000012107229 */ /* 0x000fe20000000010 */
[----:B------:R-:W-:-:S06]  /*3b90*/  LOP3.LUT R10, R10, 0x80000000, RZ, 0x3c, !PT ;  /* 0x800000000a0a7812 */ /* 0x000fcc00078e3cff */
[----:B------:R-:W-:Y:S01]  /*3ba0*/  DADD R12, R10, -UR18 ;  /* 0x800000120a0c7e29 */ /* 0x000fe20008000000 */
[----:B------:R-:W-:Y:S01]  /*3bb0*/  UMOV UR18, 0xfefa39ef ;  /* 0xfefa39ef00127882 */ /* 0x000fe20000000000 */
[----:B------:R-:W-:Y:S01]  /*3bc0*/  DADD R14, R14, R16 ;  /* 0x000000000e0e7229 */ /* 0x000fe20000000010 */
[----:B------:R-:W-:-:S07]  /*3bd0*/  UMOV UR19, 0x3fe62e42 ;  /* 0x3fe62e4200137882 */ /* 0x000fce0000000000 */
[----:B------:R-:W-:-:S08]  /*3be0*/  DADD R16, R20, R14 ;  /* 0x0000000014107229 */ /* 0x000fd0000000000e */
[--C-:B------:R-:W-:Y:S02]  /*3bf0*/  DFMA R10, R12, UR18, R16.reuse ;  /* 0x000000120c0a7c2b */ /* 0x100fe40008000010 */
[----:B------:R-:W-:-:S06]  /*3c00*/  DADD R20, R20, -R16 ;  /* 0x0000000014147229 */ /* 0x000fcc0000000810 */
[----:B------:R-:W-:Y:S02]  /*3c10*/  DFMA R18, R12, -UR18, R10 ;  /* 0x800000120c127c2b */ /* 0x000fe4000800000a */
[----:B------:R-:W-:-:S06]  /*3c20*/  DADD R20, R14, R20 ;  /* 0x000000000e147229 */ /* 0x000fcc0000000014 */
[----:B------:R-:W-:-:S08]  /*3c30*/  DADD R18, -R16, R18 ;  /* 0x0000000010127229 */ /* 0x000fd00000000112 */
[----:B------:R-:W-:-:S08]  /*3c40*/  DADD R14, R20, -R18 ;  /* 0x00000000140e7229 */ /* 0x000fd00000000812 */
[----:B------:R-:W-:-:S08]  /*3c50*/  DFMA R14, R12, UR20, R14 ;  /* 0x000000140c0e7c2b */ /* 0x000fd0000800000e */
[----:B------:R-:W-:-:S08]  /*3c60*/  DADD R12, R10, R14 ;  /* 0x000000000a0c7229 */ /* 0x000fd0000000000e */
[----:B------:R-:W-:Y:S02]  /*3c70*/  DADD R16, R10, -R12 ;  /* 0x000000000a107229 */ /* 0x000fe4000000080c */
[----:B------:R-:W-:-:S06]  /*3c80*/  DMUL R10, R12, 2 ;  /* 0x400000000c0a7828 */ /* 0x000fcc0000000000 */
[----:B------:R-:W-:Y:S02]  /*3c90*/  DADD R14, R14, R16 ;  /* 0x000000000e0e7229 */ /* 0x000fe40000000010 */
[----:B------:R-:W-:Y:S01]  /*3ca0*/  DFMA R12, R12, 2, -R10 ;  /* 0x400000000c0c782b */ /* 0x000fe2000000080a */
[----:B------:R-:W-:Y:S02]  /*3cb0*/  IMAD.MOV.U32 R16, RZ, RZ, 0x652b82fe ;  /* 0x652b82feff107424 */ /* 0x000fe400078e00ff */
[----:B------:R-:W-:-:S05]  /*3cc0*/  IMAD.MOV.U32 R17, RZ, RZ, 0x3ff71547 ;  /* 0x3ff71547ff117424 */ /* 0x000fca00078e00ff */
[----:B------:R-:W-:-:S08]  /*3cd0*/  DFMA R14, R14, 2, R12 ;  /* 0x400000000e0e782b */ /* 0x000fd0000000000c */
[----:B------:R-:W-:-:S08]  /*3ce0*/  DADD R18, R10, R14 ;  /* 0x000000000a127229 */ /* 0x000fd0000000000e */
[----:B------:R-:W-:Y:S02]  /*3cf0*/  DFMA R16, R18, R16, 6.75539944105574400000e+15 ;  /* 0x433800001210742b */ /* 0x000fe40000000010 */
[----:B------:R-:W-:Y:S01]  /*3d00*/  FSETP.GEU.AND P0, PT, |R19|, 4.1917929649353027344, PT ;  /* 0x4086232b1300780b */ /* 0x000fe20003f0e200 */
[----:B------:R-:W-:-:S05]  /*3d10*/  DADD R10, R10, -R18 ;  /* 0x000000000a0a7229 */ /* 0x000fca0000000812 */
[----:B------:R-:W-:-:S03]  /*3d20*/  DADD R12, R16, -6.75539944105574400000e+15 ;  /* 0xc3380000100c7429 */ /* 0x000fc60000000000 */
[----:B------:R-:W-:-:S05]  /*3d30*/  DADD R14, R14, R10 ;  /* 0x000000000e0e7229 */ /* 0x000fca000000000a */
[----:B------:R-:W-:Y:S01]  /*3d40*/  DFMA R20, R12, -UR18, R18 ;  /* 0x800000120c147c2b */ /* 0x000fe20008000012 */
[----:B------:R-:W-:Y:S01]  /*3d50*/  UMOV UR18, 0x3b39803f ;  /* 0x3b39803f00127882 */ /* 0x000fe20000000000 */
[----:B------:R-:W-:-:S06]  /*3d60*/  UMOV UR19, 0x3c7abc9e ;  /* 0x3c7abc9e00137882 */ /* 0x000fcc0000000000 */
[----:B------:R-:W-:Y:S01]  /*3d70*/  DFMA R20, R12, -UR18, R20 ;  /* 0x800000120c147c2b */ /* 0x000fe20008000014 */
[----:B------:R-:W-:Y:S01]  /*3d80*/  UMOV UR18, 0x69ce2bdf ;  /* 0x69ce2bdf00127882 */ /* 0x000fe20000000000 */
[----:B------:R-:W-:Y:S01]  /*3d90*/  MOV R12, 0xfca213ea ;  /* 0xfca213ea000c7802 */ /* 0x000fe20000000f00 */
[----:B------:R-:W-:Y:S01]  /*3da0*/  IMAD.MOV.U32 R13, RZ, RZ, 0x3e928af3 ;  /* 0x3e928af3ff0d7424 */ /* 0x000fe200078e00ff */
[----:B------:R-:W-:-:S05]  /*3db0*/  UMOV UR19, 0x3e5ade15 ;  /* 0x3e5ade1500137882 */ /* 0x000fca0000000000 */
[----:B------:R-:W-:Y:S01]  /*3dc0*/  DFMA R12, R20, UR18, R12 ;  /* 0x00000012140c7c2b */ /* 0x000fe2000800000c */
[----:B------:R-:W-:Y:S01]  /*3dd0*/  UMOV UR18, 0x62401315 ;  /* 0x6240131500127882 */ /* 0x000fe20000000000 */
[----:B------:R-:W-:-:S06]  /*3de0*/  UMOV UR19, 0x3ec71dee ;  /* 0x3ec71dee00137882 */ /* 0x000fcc0000000000 */
[----:B------:R-:W-:Y:S01]  /*3df0*/  DFMA R12, R20, R12, UR18 ;  /* 0x00000012140c7e2b */ /* 0x000fe2000800000c */
        /* <DEDUP_REMOVED lines=20> */
[----:B------:R-:W-:-:S08]  /*3f40*/  DFMA R12, R20, R12, UR18 ;  /* 0x00000012140c7e2b */ /* 0x000fd0000800000c */
[----:B------:R-:W-:-:S08]  /*3f50*/  DFMA R12, R20, R12, 1 ;  /* 0x3ff00000140c742b */ /* 0x000fd0000000000c */
[----:B------:R-:W-:-:S10]  /*3f60*/  DFMA R12, R20, R12, 1 ;  /* 0x3ff00000140c742b */ /* 0x000fd4000000000c */
[----:B------:R-:W-:Y:S02]  /*3f70*/  IMAD R11, R16, 0x100000, R13 ;  /* 0x00100000100b7824 */ /* 0x000fe400078e020d */
[----:B------:R-:W-:Y:S01]  /*3f80*/  IMAD.MOV.U32 R10, RZ, RZ, R12 ;  /* 0x000000ffff0a7224 */ /* 0x000fe200078e000c */
[----:B------:R-:W-:Y:S06]  /*3f90*/  @!P0 BRA `(.L_x_37) ;  /* 0x0000000000348947 */ /* 0x000fec0003800000 */
[----:B------:R-:W-:Y:S01]  /*3fa0*/  FSETP.GEU.AND P1, PT, |R19|, 4.2275390625, PT ;  /* 0x408748001300780b */ /* 0x000fe20003f2e200 */
[C---:B------:R-:W-:Y:S02]  /*3fb0*/  DADD R10, R18.reuse, +INF ;  /* 0x7ff00000120a7429 */ /* 0x040fe40000000000 */
[----:B------:R-:W-:-:S08]  /*3fc0*/  DSETP.GEU.AND P0, PT, R18, RZ, PT ;  /* 0x000000ff1200722a */ /* 0x000fd00003f0e000 */
[----:B------:R-:W-:Y:S02]  /*3fd0*/  FSEL R10, R10, RZ, P0 ;  /* 0x000000ff0a0a7208 */ /* 0x000fe40000000000 */
[----:B------:R-:W-:Y:S01]  /*3fe0*/  FSEL R11, R11, RZ, P0 ;  /* 0x000000ff0b0b7208 */ /* 0x000fe20000000000 */
[----:B------:R-:W-:Y:S06]  /*3ff0*/  @P1 BRA `(.L_x_37) ;  /* 0x00000000001c1947 */ /* 0x000fec0003800000 */
[----:B------:R-:W-:-:S04]  /*4000*/  LEA.HI R10, R16, R16, RZ, 0x1 ;  /* 0x00000010100a7211 */ /* 0x000fc800078f08ff */
[----:B------:R-:W-:-:S05]  /*4010*/  SHF.R.S32.HI R10, RZ, 0x1, R10 ;  /* 0x00000001ff0a7819 */ /* 0x000fca000001140a */
[----:B------:R-:W-:Y:S02]  /*4020*/  IMAD.IADD R5, R16, 0x1, -R10 ;  /* 0x0000000110057824 */ /* 0x000fe400078e0a0a */
[----:B------:R-:W-:Y:S02]  /*4030*/  IMAD R13, R10, 0x100000, R13 ;  /* 0x001000000a0d7824 */ /* 0x000fe400078e020d */
[----:B------:R-:W-:Y:S01]  /*4040*/  IMAD.MOV.U32 R10, RZ, RZ, RZ ;  /* 0x000000ffff0a7224 */ /* 0x000fe200078e00ff */
[----:B------:R-:W-:-:S06]  /*4050*/  LEA R11, R5, 0x3ff00000, 0x14 ;  /* 0x3ff00000050b7811 */ /* 0x000fcc00078ea0ff */
[----:B------:R-:W-:-:S11]  /*4060*/  DMUL R10, R12, R10 ;  /* 0x0000000a0c0a7228 */ /* 0x000fd60000000000 */
.L_x_37:
[----:B------:R-:W-:Y:S01]  /*4070*/  DFMA R14, R14, R10, R10 ;  /* 0x0000000a0e0e722b */ /* 0x000fe2000000000a */
[----:B------:R-:W-:Y:S01]  /*4080*/  IMAD.MOV.U32 R12, RZ, RZ, R8 ;  /* 0x000000ffff0c7224 */ /* 0x000fe200078e0008 */
[----:B------:R-:W-:Y:S01]  /*4090*/  DSETP.NEU.AND P0, PT, |R10|, +INF , PT ;  /* 0x7ff000000a00742a */ /* 0x000fe20003f0d200 */
[----:B------:R-:W-:-:S07]  /*40a0*/  IMAD.MOV.U32 R13, RZ, RZ, 0x0 ;  /* 0x00000000ff0d7424 */ /* 0x000fce00078e00ff */
[----:B------:R-:W-:Y:S02]  /*40b0*/  FSEL R10, R10, R14, !P0 ;  /* 0x0000000e0a0a7208 */ /* 0x000fe40004000000 */
[----:B------:R-:W-:Y:S01]  /*40c0*/  FSEL R5, R11, R15, !P0 ;  /* 0x0000000f0b057208 */ /* 0x000fe20004000000 */
[----:B------:R-:W-:Y:S06]  /*40d0*/  RET.REL.NODEC R12 `(_Z9stepAheadP8str_elemS0_fPf) ;  /* 0xffffffbc0cc87950 */ /* 0x000fec0003c3ffff */
.L_x_38:
[----:B------:R-:W-:-:S00]  /*40e0*/  BRA `(.L_x_38) ;  /* 0xfffffffc00fc7947 */ /* 0x000fc0000383ffff */
[----:B------:R-:W-:-:S00]  /*40f0*/  NOP ;  /* 0x0000000000007918 */ /* 0x000fc00000000000 */
        /* <DEDUP_REMOVED lines=8> */
.L_x_253:


//--------------------- .text._Z8simulateP8str_elemS0_ffPf --------------------------
	.section	.text._Z8simulateP8str_elemS0_ffPf,"ax",@progbits
	.align	128
        .global         _Z8simulateP8str_elemS0_ffPf
        .type           _Z8simulateP8str_elemS0_ffPf,@function
        .size           _Z8simulateP8str_elemS0_ffPf,(.L_x_257 - _Z8simulateP8str_elemS0_ffPf)
        .other          _Z8simulateP8str_elemS0_ffPf,@"STO_CUDA_ENTRY STV_DEFAULT"
_Z8simulateP8str_elemS0_ffPf:
.text._Z8simulateP8str_elemS0_ffPf:
[----:B------:R-:W-:Y:S01]  /*0000*/  LDC R1, c[0x0][0x37c] ;  /* 0x0000df00ff017b82 */ /* 0x000fe20000000800 */
[----:B------:R-:W0:Y:S07]  /*0010*/  S2R R0, SR_TID.X ;  /* 0x0000000000007919 */ /* 0x000e2e0000002100 */
[----:B------:R-:W0:Y:S01]  /*0020*/  LDC R7, c[0x0][0x360] ;  /* 0x0000d800ff077b82 */ /* 0x000e220000000800 */
[----:B------:R-:W1:Y:S01]  /*0030*/  S2R R3, SR_TID.Y ;  /* 0x0000000000037919 */ /* 0x000e620000002200 */
[----:B------:R-:W2:Y:S06]  /*0040*/  S2R R5, SR_TID.Z ;  /* 0x0000000000057919 */ /* 0x000eac0000002300 */
[----:B------:R-:W1:Y:S08]  /*0050*/  LDC R8, c[0x0][0x364] ;  /* 0x0000d900ff087b82 */ /* 0x000e700000000800 */
[----:B------:R-:W0:Y:S08]  /*0060*/  S2UR UR4, SR_CTAID.X ;  /* 0x00000000000479c3 */ /* 0x000e300000002500 */
[----:B------:R-:W1:Y:S08]  /*0070*/  S2UR UR5, SR_CTAID.Y ;  /* 0x00000000000579c3 */ /* 0x000e700000002600 */
[----:B------:R-:W2:Y:S08]  /*0080*/  S2UR UR6, SR_CTAID.Z ;  /* 0x00000000000679c3 */ /* 0x000eb00000002700 */
[----:B------:R-:W2:Y:S01]  /*0090*/  LDC R10, c[0x0][0x368] ;  /* 0x0000da00ff0a7b82 */ /* 0x000ea20000000800 */
[----:B0-----:R-:W-:-:S02]  /*00a0*/  IMAD R7, R7, UR4, R0 ;  /* 0x0000000407077c24 */ /* 0x001fc4000f8e0200 */
[----:B-1----:R-:W-:Y:S02]  /*00b0*/  IMAD R8, R8, UR5, R3 ;  /* 0x0000000508087c24 */ /* 0x002fe4000f8e0203 */
[----:B--2---:R-:W-:-:S05]  /*00c0*/  IMAD R10, R10, UR6, R5 ;  /* 0x000000060a0a7c24 */ /* 0x004fca000f8e0205 */
[----:B------:R-:W-:-:S04]  /*00d0*/  VIMNMX3.U32 R0, R7, R8, R10, !PT ;  /* 0x000000080700720f */ /* 0x000fc8000780000a */
[----:B------:R-:W-:-:S13]  /*00e0*/  ISETP.GT.U32.AND P0, PT, R0, 0x63, PT ;  /* 0x000000630000780c */ /* 0x000fda0003f04070 */
[----:B------:R-:W-:Y:S05]  /*00f0*/  @P0 EXIT ;  /* 0x000000000000094d */ /* 0x000fea0003800000 */
[C---:B------:R-:W-:Y:S01]  /*0100*/  VIADD R14, R7.reuse, 0xffffffff ;  /* 0xffffffff070e7836 */ /* 0x040fe20000000000 */
[----:B------:R-:W0:Y:S01]  /*0110*/  LDCU.64 UR4, c[0x0][0x358] ;  /* 0x00006b00ff0477ac */ /* 0x000e220008000a00 */
[C---:B------:R-:W-:Y:S01]  /*0120*/  VIADD R3, R7.reuse, 0x1 ;  /* 0x0000000107037836 */ /* 0x040fe20000000000 */
[----:B------:R-:W-:Y:S01]  /*0130*/  BSSY.RECONVERGENT B4, `(.L_x_39) ;  /* 0x00003aa000047945 */ /* 0x000fe20003800200 */
[----:B------:R-:W-:Y:S01]  /*0140*/  IMAD R12, R8, 0x64, RZ ;  /* 0x00000064080c7824 */ /* 0x000fe200078e02ff */
[----:B------:R-:W-:Y:S01]  /*0150*/  UMOV UR6, 0xd2f1a9fc ;  /* 0xd2f1a9fc00067882 */ /* 0x000fe20000000000 */
[----:B------:R-:W-:Y:S01]  /*0160*/  HFMA2 R11, -RZ, RZ, 1.828125, 806.5 ;  /* 0x3f50624dff0b7431 */ /* 0x000fe200000001ff */
[----:B------:R-:W-:Y:S01]  /*0170*/  ISETP.GT.U32.AND P0, PT, R14, R3, PT ;  /* 0x000000030e00720c */ /* 0x000fe20003f04070 */
[----:B------:R-:W-:Y:S01]  /*0180*/  IMAD R13, R7, 0x2710, R12 ;  /* 0x00002710070d7824 */ /* 0x000fe200078e020c */
[----:B------:R-:W-:Y:S01]  /*0190*/  CS2R R2, SRZ ;  /* 0x0000000000027805 */ /* 0x000fe2000001ff00 */
[----:B------:R-:W-:Y:S01]  /*01a0*/  IMAD.MOV.U32 R9, RZ, RZ, RZ ;  /* 0x000000ffff097224 */ /* 0x000fe200078e00ff */
[----:B------:R-:W-:-:S02]  /*01b0*/  CS2R R4, SRZ ;  /* 0x0000000000047805 */ /* 0x000fc4000001ff00 */
[----:B------:R-:W-:Y:S01]  /*01c0*/  CS2R R18, SRZ ;  /* 0x0000000000127805 */ /* 0x000fe2000001ff00 */
[----:B------:R-:W-:-:S06]  /*01d0*/  IMAD.IADD R13, R10, 0x1, R13 ;  /* 0x000000010a0d7824 */ /* 0x000fcc00078e020d */
[----:B0-----:R-:W-:Y:S05]  /*01e0*/  @P0 BRA `(.L_x_40) ;  /* 0x0000003800780947 */ /* 0x001fea0003800000 */
[----:B------:R-:W0:Y:S01]  /*01f0*/  LDC.64 R30, c[0x0][0x380] ;  /* 0x0000e000ff1e7b82 */ /* 0x000e220000000a00 */
[----:B------:R-:W-:Y:S01]  /*0200*/  BSSY.RECONVERGENT B3, `(.L_x_41) ;  /* 0x0000399000037945 */ /* 0x000fe20003800200 */
[----:B------:R-:W-:Y:S01]  /*0210*/  IMAD R15, R7, 0x2710, R10 ;  /* 0x00002710070f7824 */ /* 0x000fe200078e020a */
[----:B------:R-:W-:Y:S01]  /*0220*/  CS2R R16, SRZ ;  /* 0x0000000000107805 */ /* 0x000fe2000001ff00 */
[----:B------:R-:W-:Y:S02]  /*0230*/  IMAD.MOV.U32 R9, RZ, RZ, RZ ;  /* 0x000000ffff097224 */ /* 0x000fe400078e00ff */
[----:B------:R-:W-:Y:S02]  /*0240*/  IMAD.MOV.U32 R18, RZ, RZ, RZ ;  /* 0x000000ffff127224 */ /* 0x000fe400078e00ff */
[----:B0-----:R-:W-:-:S07]  /*0250*/  IMAD.WIDE.U32 R30, R13, 0x2c, R30 ;  /* 0x0000002c0d1e7825 */ /* 0x001fce00078e001e */
.L_x_131:
[C---:B------:R-:W-:Y:S01]  /*0260*/  ISETP.NE.AND P0, PT, R14.reuse, 0x64, PT ;  /* 0x000000640e00780c */ /* 0x040fe20003f05270 */
[----:B------:R-:W-:Y:S03]  /*0270*/  BSSY.RECONVERGENT B2, `(.L_x_42) ;  /* 0x000038d000027945 */ /* 0x000fe60003800200 */
[----:B------:R-:W-:-:S13]  /*0280*/  ISETP.EQ.OR P0, PT, R14, -0x1, !P0 ;  /* 0xffffffff0e00780c */ /* 0x000fda0004702670 */
[----:B0-234-:R-:W-:Y:S05]  /*0290*/  @P0 BRA `(.L_x_43) ;  /* 0x0000003800280947 */ /* 0x01dfea0003800000 */
[C---:B------:R-:W-:Y:S01]  /*02a0*/  VIADD R0, R8.reuse, 0x1 ;  /* 0x0000000108007836 */ /* 0x040fe20000000000 */
[----:B------:R-:W-:-:S04]  /*02b0*/  IADD3 R19, PT, PT, R8, -0x1, RZ ;  /* 0xffffffff08137810 */ /* 0x000fc80007ffe0ff */
[----:B------:R-:W-:-:S13]  /*02c0*/  ISETP.GT.U32.AND P0, PT, R19, R0, PT ;  /* 0x000000001300720c */ /* 0x000fda0003f04070 */
[----:B------:R-:W-:Y:S05]  /*02d0*/  @P0 BRA `(.L_x_43) ;  /* 0x0000003800180947 */ /* 0x000fea0003800000 */
.L_x_130:
[C---:B------:R-:W-:Y:S01]  /*02e0*/  VIADD R0, R10.reuse, 0xffffffff ;  /* 0xffffffff0a007836 */ /* 0x040fe20000000000 */
[----:B------:R-:W-:Y:S01]  /*02f0*/  BSSY.RECONVERGENT B1, `(.L_x_44) ;  /* 0x0000380000017945 */ /* 0x000fe20003800200 */
[----:B-1----:R-:W-:-:S05]  /*0300*/  VIADD R3, R10, 0x1 ;  /* 0x000000010a037836 */ /* 0x002fca0000000000 */
[----:B------:R-:W-:-:S04]  /*0310*/  ISETP.GT.U32.AND P0, PT, R0, R3, PT ;  /* 0x000000030000720c */ /* 0x000fc80003f04070 */
[----:B------:R-:W-:-:S04]  /*0320*/  ISETP.EQ.OR P0, PT, R19, 0x64, P0 ;  /* 0x000000641300780c */ /* 0x000fc80000702670 */
[----:B------:R-:W-:-:S13]  /*0330*/  ISETP.EQ.OR P0, PT, R19, -0x1, P0 ;  /* 0xffffffff1300780c */ /* 0x000fda0000702670 */
[----:B0-234-:R-:W-:Y:S05]  /*0340*/  @P0 BRA `(.L_x_45) ;  /* 0x0000003400e80947 */ /* 0x01dfea0003800000 */
[--C-:B------:R-:W-:Y:S01]  /*0350*/  IMAD R25, R14, 0x2710, R10.reuse ;  /* 0x000027100e197824 */ /* 0x100fe200078e020a */
[C---:B------:R-:W-:Y:S01]  /*0360*/  IADD3 R20, PT, PT, R12.reuse, R15, RZ ;  /* 0x0000000f0c147210 */ /* 0x040fe20007ffe0ff */
[C---:B------:R-:W-:Y:S02]  /*0370*/  IMAD R21, R19.reuse, 0x64, R15 ;  /* 0x0000006413157824 */ /* 0x040fe400078e020f */
[--C-:B------:R-:W-:Y:S02]  /*0380*/  IMAD.IADD R24, R12, 0x1, R25.reuse ;  /* 0x000000010c187824 */ /* 0x100fe400078e0219 */
[----:B------:R-:W-:Y:S02]  /*0390*/  IMAD.MOV.U32 R22, RZ, RZ, -0x1 ;  /* 0xffffffffff167424 */ /* 0x000fe400078e00ff */
[----:B------:R-:W-:Y:S02]  /*03a0*/  IMAD.MOV.U32 R23, RZ, RZ, R10 ;  /* 0x000000ffff177224 */ /* 0x000fe400078e000a */
[----:B------:R-:W-:-:S07]  /*03b0*/  IMAD R25, R19, 0x64, R25 ;  /* 0x0000006413197824 */ /* 0x000fce00078e0219 */
.L_x_129:
[----:B-1----:R-:W-:Y:S01]  /*03c0*/  IADD3 R2, PT, PT, R23, -0x1, RZ ;  /* 0xffffffff17027810 */ /* 0x002fe20007ffe0ff */
[----:B------:R-:W-:Y:S03]  /*03d0*/  BSSY.RECONVERGENT B0, `(.L_x_46) ;  /* 0x0000369000007945 */ /* 0x000fe60003800200 */
[----:B------:R-:W-:-:S13]  /*03e0*/  ISETP.NE.AND P0, PT, R2, -0x1, PT ;  /* 0xffffffff0200780c */ /* 0x000fda0003f05270 */
[----:B0-234-:R-:W-:Y:S05]  /*03f0*/  @!P0 BRA `(.L_x_47) ;  /* 0x0000003400988947 */ /* 0x01dfea0003800000 */
[----:B------:R-:W-:Y:S01]  /*0400*/  VIADD R0, R22, 0xfffffffe ;  /* 0xfffffffe16007836 */ /* 0x000fe20000000000 */
[----:B------:R-:W-:-:S04]  /*0410*/  ISETP.NE.AND P0, PT, R19, R8, PT ;  /* 0x000000081300720c */ /* 0x000fc80003f05270 */
[----:B------:R-:W-:-:S04]  /*0420*/  ISETP.EQ.AND P0, PT, R0, -0x2, !P0 ;  /* 0xfffffffe0000780c */ /* 0x000fc80004702270 */
[----:B------:R-:W-:-:S04]  /*0430*/  ISETP.EQ.AND P0, PT, R14, R7, P0 ;  /* 0x000000070e00720c */ /* 0x000fc80000702270 */
[----:B------:R-:W-:-:S13]  /*0440*/  ISETP.EQ.OR P0, PT, R2, 0x64, P0 ;  /* 0x000000640200780c */ /* 0x000fda0000702670 */
[----:B------:R-:W-:Y:S05]  /*0450*/  @P0 BRA `(.L_x_47) ;  /* 0x0000003400800947 */ /* 0x000fea0003800000 */
[----:B------:R-:W0:Y:S01]  /*0460*/  LDC.64 R28, c[0x0][0x380] ;  /* 0x0000e000ff1c7b82 */ /* 0x000e220000000a00 */
[----:B------:R-:W-:Y:S01]  /*0470*/  VIADD R3, R25, 0xffffffff ;  /* 0xffffffff19037836 */ /* 0x000fe20000000000 */
[----:B------:R-:W2:Y:S04]  /*0480*/  LDG.E R26, desc[UR4][R30.64] ;  /* 0x000000041e1a7981 */ /* 0x000ea8000c1e1900 */
[----:B------:R-:W3:Y:S04]  /*0490*/  LDG.E R44, desc[UR4][R30.64+0x4] ;  /* 0x000004041e2c7981 */ /* 0x000ee8000c1e1900 */
[----:B------:R-:W4:Y:S01]  /*04a0*/  LDG.E R45, desc[UR4][R30.64+0x8] ;  /* 0x000008041e2d7981 */ /* 0x000f22000c1e1900 */
[----:B0-----:R-:W-:-:S05]  /*04b0*/  IMAD.WIDE.U32 R28, R3, 0x2c, R28 ;  /* 0x0000002c031c7825 */ /* 0x001fca00078e001c */
[----:B------:R-:W2:Y:S04]  /*04c0*/  LDG.E R27, desc[UR4][R28.64] ;  /* 0x000000041c1b7981 */ /* 0x000ea8000c1e1900 */
[----:B------:R-:W3:Y:S04]  /*04d0*/  LDG.E R47, desc[UR4][R28.64+0x4] ;  /* 0x000004041c2f7981 */ /* 0x000ee8000c1e1900 */
[----:B------:R-:W4:Y:S01]  /*04e0*/  LDG.E R46, desc[UR4][R28.64+0x8] ;  /* 0x000008041c2e7981 */ /* 0x000f22000c1e1900 */
[----:B------:R-:W-:Y:S01]  /*04f0*/  BSSY.RECONVERGENT B5, `(.L_x_48) ;  /* 0x0000009000057945 */ /* 0x000fe20003800200 */
[----:B------:R-:W-:Y:S01]  /*0500*/  MOV R6, 0x580 ;  /* 0x0000058000067802 */ /* 0x000fe20000000f00 */
[----:B--2---:R-:W-:-:S04]  /*0510*/  FADD R0, R27, -R26 ;  /* 0x8000001a1b007221 */ /* 0x004fc80000000000 */
[----:B------:R-:W0:Y:S01]  /*0520*/  F2F.F64.F32 R32, R0 ;  /* 0x0000000000207310 */ /* 0x000e220000201800 */
[----:B---3--:R-:W-:Y:S01]  /*0530*/  FADD R2, R47, -R44 ;  /* 0x8000002c2f027221 */ /* 0x008fe20000000000 */
[----:B----4-:R-:W-:Y:S01]  /*0540*/  FADD R3, R46, -R45 ;  /* 0x8000002d2e037221 */ /* 0x010fe20000000000 */
[----:B0-----:R-:W-:-:S10]  /*0550*/  DADD R4, -RZ, |R32| ;  /* 0x00000000ff047229 */ /* 0x001fd40000000520 */
[----:B------:R-:W-:-:S07]  /*0560*/  IMAD.MOV.U32 R49, RZ, RZ, R5 ;  /* 0x000000ffff317224 */ /* 0x000fce00078e0005 */
[----:B------:R-:W-:Y:S05]  /*0570*/  CALL.REL.NOINC `($_Z8simulateP8str_elemS0_ffPf$__internal_accurate_pow) ;  /* 0x0000006800e87944 */ /* 0x000fea0003c00000 */
[----:B------:R-:W-:Y:S05]  /*0580*/  BSYNC.RECONVERGENT B5 ;  /* 0x0000000000057941 */ /* 0x000fea0003800200 */
.L_x_48:
[----:B------:R-:W-:Y:S01]  /*0590*/  DADD R48, R32, 2 ;  /* 0x4000000020307429 */ /* 0x000fe20000000000 */
[----:B------:R-:W0:Y:S01]  /*05a0*/  F2F.F64.F32 R34, R2 ;  /* 0x0000000200227310 */ /* 0x000e220000201800 */
[----:B------:R-:W-:Y:S01]  /*05b0*/  FSETP.NEU.AND P0, PT, R0, RZ, PT ;  /* 0x000000ff0000720b */ /* 0x000fe20003f0d000 */
[----:B------:R-:W-:Y:S03]  /*05c0*/  BSSY.RECONVERGENT B5, `(.L_x_49) ;  /* 0x0000011000057945 */ /* 0x000fe60003800200 */
[----:B------:R-:W-:Y:S02]  /*05d0*/  FSEL R37, R4, RZ, P0 ;  /* 0x000000ff04257208 */ /* 0x000fe40000000000 */
[----:B------:R-:W-:Y:S02]  /*05e0*/  FSEL R36, R42, RZ, P0 ;  /* 0x000000ff2a247208 */ /* 0x000fe40000000000 */
[----:B------:R-:W-:Y:S01]  /*05f0*/  LOP3.LUT R48, R49, 0x7ff00000, RZ, 0xc0, !PT ;  /* 0x7ff0000031307812 */ /* 0x000fe200078ec0ff */
[----:B------:R-:W-:Y:S01]  /*0600*/  IMAD.MOV.U32 R53, RZ, RZ, R37 ;  /* 0x000000ffff357224 */ /* 0x000fe200078e0025 */
[----:B------:R-:W-:-:S02]  /*0610*/  MOV R52, R36 ;  /* 0x0000002400347202 */ /* 0x000fc40000000f00 */
[----:B------:R-:W-:Y:S01]  /*0620*/  ISETP.NE.AND P1, PT, R48, 0x7ff00000, PT ;  /* 0x7ff000003000780c */ /* 0x000fe20003f25270 */
[----:B0-----:R-:W-:-:S12]  /*0630*/  DADD R4, -RZ, |R34| ;  /* 0x00000000ff047229 */ /* 0x001fd80000000522 */
[----:B------:R-:W-:Y:S05]  /*0640*/  @P1 BRA `(.L_x_50) ;  /* 0x0000000000201947 */ /* 0x000fea0003800000 */
[----:B------:R-:W-:-:S13]  /*0650*/  FSETP.NAN.AND P0, PT, R0, R0, PT ;  /* 0x000000000000720b */ /* 0x000fda0003f08000 */
[----:B------:R-:W-:Y:S01]  /*0660*/  @P0 DADD R52, R32, 2 ;  /* 0x4000000020340429 */ /* 0x000fe20000000000 */
[----:B------:R-:W-:Y:S10]  /*0670*/  @P0 BRA `(.L_x_50) ;  /* 0x0000000000140947 */ /* 0x000ff40003800000 */
[----:B------:R-:W-:Y:S01]  /*0680*/  DSETP.NEU.AND P0, PT, |R32|, +INF , PT ;  /* 0x7ff000002000742a */ /* 0x000fe20003f0d200 */
[----:B------:R-:W-:Y:S02]  /*0690*/  IMAD.MOV.U32 R52, RZ, RZ, R36 ;  /* 0x000000ffff347224 */ /* 0x000fe400078e0024 */
[----:B------:R-:W-:-:S11]  /*06a0*/  IMAD.MOV.U32 R53, RZ, RZ, R37 ;  /* 0x000000ffff357224 */ /* 0x000fd600078e0025 */
[----:B------:R-:W-:Y:S01]  /*06b0*/  @!P0 MOV R52, 0x0 ;  /* 0x0000000000348802 */ /* 0x000fe20000000f00 */
[----:B------:R-:W-:-:S07]  /*06c0*/  @!P0 IMAD.MOV.U32 R53, RZ, RZ, 0x7ff00000 ;  /* 0x7ff00000ff358424 */ /* 0x000fce00078e00ff */
.L_x_50:
[----:B------:R-:W-:Y:S05]  /*06d0*/  BSYNC.RECONVERGENT B5 ;  /* 0x0000000000057941 */ /* 0x000fea0003800200 */
.L_x_49:
[----:B------:R-:W-:Y:S01]  /*06e0*/  BSSY.RECONVERGENT B5, `(.L_x_51) ;  /* 0x0000004000057945 */ /* 0x000fe20003800200 */
[----:B------:R-:W-:Y:S01]  /*06f0*/  IMAD.MOV.U32 R49, RZ, RZ, R5 ;  /* 0x000000ffff317224 */ /* 0x000fe200078e0005 */
[----:B------:R-:W-:-:S07]  /*0700*/  MOV R6, 0x720 ;  /* 0x0000072000067802 */ /* 0x000fce0000000f00 */
[----:B------:R-:W-:Y:S05]  /*0710*/  CALL.REL.NOINC `($_Z8simulateP8str_elemS0_ffPf$__internal_accurate_pow) ;  /* 0x0000006800807944 */ /* 0x000fea0003c00000 */
[----:B------:R-:W-:Y:S05]  /*0720*/  BSYNC.RECONVERGENT B5 ;  /* 0x0000000000057941 */ /* 0x000fea0003800200 */
.L_x_51:
[----:B------:R-:W-:Y:S01]  /*0730*/  DADD R40, R34, 2 ;  /* 0x4000000022287429 */ /* 0x000fe20000000000 */
[----:B------:R-:W0:Y:S01]  /*0740*/  F2F.F64.F32 R38, R3 ;  /* 0x0000000300267310 */ /* 0x000e220000201800 */
[----:B------:R-:W-:Y:S01]  /*0750*/  FSETP.NEU.AND P2, PT, R2, RZ, PT ;  /* 0x000000ff0200720b */ /* 0x000fe20003f4d000 */
[----:B------:R-:W-:Y:S01]  /*0760*/  BSSY.RECONVERGENT B5, `(.L_x_52) ;  /* 0x0000016000057945 */ /* 0x000fe20003800200 */
[----:B------:R-:W-:Y:S02]  /*0770*/  FSETP.NEU.AND P1, PT, R0, 1, PT ;  /* 0x3f8000000000780b */ /* 0x000fe40003f2d000 */
[----:B------:R-:W-:Y:S02]  /*0780*/  FSETP.NEU.AND P0, PT, R2, 1, PT ;  /* 0x3f8000000200780b */ /* 0x000fe40003f0d000 */
[----:B------:R-:W-:Y:S02]  /*0790*/  FSEL R43, R53, 1.875, P1 ;  /* 0x3ff00000352b7808 */ /* 0x000fe40000800000 */
[----:B------:R-:W-:-:S02]  /*07a0*/  LOP3.LUT R40, R41, 0x7ff00000, RZ, 0xc0, !PT ;  /* 0x7ff0000029287812 */ /* 0x000fc400078ec0ff */
[----:B------:R-:W-:Y:S02]  /*07b0*/  FSEL R41, R4, RZ, P2 ;  /* 0x000000ff04297208 */ /* 0x000fe40001000000 */
[----:B------:R-:W-:Y:S02]  /*07c0*/  ISETP.NE.AND P3, PT, R40, 0x7ff00000, PT ;  /* 0x7ff000002800780c */ /* 0x000fe40003f65270 */
[----:B------:R-:W-:Y:S01]  /*07d0*/  FSEL R40, R42, RZ, P2 ;  /* 0x000000ff2a287208 */ /* 0x000fe20001000000 */
[----:B0-----:R-:W-:Y:S01]  /*07e0*/  DADD R4, -RZ, |R38| ;  /* 0x00000000ff047229 */ /* 0x001fe20000000526 */
[----:B------:R-:W-:Y:S02]  /*07f0*/  P2R R62, PR, RZ, 0x8 ;  /* 0x00000008ff3e7803 */ /* 0x000fe40000000000 */
[----:B------:R-:W-:Y:S01]  /*0800*/  FSEL R42, R52, RZ, P1 ;  /* 0x000000ff342a7208 */ /* 0x000fe20000800000 */
[----:B------:R-:W-:Y:S01]  /*0810*/  IMAD.MOV.U32 R50, RZ, RZ, R40 ;  /* 0x000000ffff327224 */ /* 0x000fe200078e0028 */
[----:B------:R-:W-:-:S05]  /*0820*/  MOV R51, R41 ;  /* 0x0000002900337202 */ /* 0x000fca0000000f00 */
[----:B------:R-:W-:Y:S05]  /*0830*/  @P3 BRA `(.L_x_53) ;  /* 0x0000000000203947 */ /* 0x000fea0003800000 */
[----:B------:R-:W-:-:S13]  /*0840*/  FSETP.NAN.AND P2, PT, R2, R2, PT ;  /* 0x000000020200720b */ /* 0x000fda0003f48000 */
[----:B------:R-:W-:Y:S01]  /*0850*/  @P2 DADD R50, R34, 2 ;  /* 0x4000000022322429 */ /* 0x000fe20000000000 */
[----:B------:R-:W-:Y:S10]  /*0860*/  @P2 BRA `(.L_x_53) ;  /* 0x0000000000142947 */ /* 0x000ff40003800000 */
[----:B------:R-:W-:Y:S01]  /*0870*/  DSETP.NEU.AND P2, PT, |R34|, +INF , PT ;  /* 0x7ff000002200742a */ /* 0x000fe20003f4d200 */
[----:B------:R-:W-:Y:S02]  /*0880*/  IMAD.MOV.U32 R50, RZ, RZ, R40 ;  /* 0x000000ffff327224 */ /* 0x000fe400078e0028 */
[----:B------:R-:W-:-:S11]  /*0890*/  IMAD.MOV.U32 R51, RZ, RZ, R41 ;  /* 0x000000ffff337224 */ /* 0x000fd600078e0029 */
[----:B------:R-:W-:Y:S01]  /*08a0*/  @!P2 IMAD.MOV.U32 R50, RZ, RZ, 0x0 ;  /* 0x00000000ff32a424 */ /* 0x000fe200078e00ff */
[----:B------:R-:W-:-:S07]  /*08b0*/  @!P2 MOV R51, 0x7ff00000 ;  /* 0x7ff000000033a802 */ /* 0x000fce0000000f00 */
.L_x_53:
[----:B------:R-:W-:Y:S05]  /*08c0*/  BSYNC.RECONVERGENT B5 ;  /* 0x0000000000057941 */ /* 0x000fea0003800200 */
.L_x_52:
[----:B------:R-:W-:Y:S01]  /*08d0*/  FSEL R52, R50, RZ, P0 ;  /* 0x000000ff32347208 */ /* 0x000fe20000000000 */
[----:B------:R-:W-:Y:S01]  /*08e0*/  BSSY.RECONVERGENT B5, `(.L_x_54) ;  /* 0x0000006000057945 */ /* 0x000fe20003800200 */
[----:B------:R-:W-:Y:S01]  /*08f0*/  FSEL R53, R51, 1.875, P0 ;  /* 0x3ff0000033357808 */ /* 0x000fe20000000000 */
[----:B------:R-:W-:Y:S01]  /*0900*/  IMAD.MOV.U32 R49, RZ, RZ, R5 ;  /* 0x000000ffff317224 */ /* 0x000fe200078e0005 */
[----:B------:R-:W-:-:S04]  /*0910*/  MOV R6, 0x940 ;  /* 0x0000094000067802 */ /* 0x000fc80000000f00 */
[----:B------:R-:W-:-:S11]  /*0920*/  DADD R52, R42, R52 ;  /* 0x000000002a347229 */ /* 0x000fd60000000034 */
[----:B------:R-:W-:Y:S05]  /*0930*/  CALL.REL.NOINC `($_Z8simulateP8str_elemS0_ffPf$__internal_accurate_pow) ;  /* 0x0000006400f87944 */ /* 0x000fea0003c00000 */
[----:B------:R-:W-:Y:S05]  /*0940*/  BSYNC.RECONVERGENT B5 ;  /* 0x0000000000057941 */ /* 0x000fea0003800200 */
.L_x_54:
[----:B------:R-:W-:Y:S01]  /*0950*/  DADD R50, R38, 2 ;  /* 0x4000000026327429 */ /* 0x000fe20000000000 */
[C---:B------:R-:W-:Y:S01]  /*0960*/  FSETP.NEU.AND P4, PT, R3.reuse, RZ, PT ;  /* 0x000000ff0300720b */ /* 0x040fe20003f8d000 */
[----:B------:R-:W-:Y:S01]  /*0970*/  BSSY.RECONVERGENT B5, `(.L_x_55) ;  /* 0x0000011000057945 */ /* 0x000fe20003800200 */
[----:B------:R-:W-:Y:S02]  /*0980*/  FSETP.NEU.AND P2, PT, R3, 1, PT ;  /* 0x3f8000000300780b */ /* 0x000fe40003f4d000 */
[----:B------:R-:W-:Y:S02]  /*0990*/  FSEL R42, R42, RZ, P4 ;  /* 0x000000ff2a2a7208 */ /* 0x000fe40002000000 */
[----:B------:R-:W-:-:S03]  /*09a0*/  FSEL R43, R4, RZ, P4 ;  /* 0x000000ff042b7208 */ /* 0x000fc60002000000 */
[----:B------:R-:W-:Y:S01]  /*09b0*/  LOP3.LUT R50, R51, 0x7ff00000, RZ, 0xc0, !PT ;  /* 0x7ff0000033327812 */ /* 0x000fe200078ec0ff */
[----:B------:R-:W-:Y:S02]  /*09c0*/  IMAD.MOV.U32 R4, RZ, RZ, R42 ;  /* 0x000000ffff047224 */ /* 0x000fe400078e002a */
[----:B------:R-:W-:Y:S01]  /*09d0*/  IMAD.MOV.U32 R5, RZ, RZ, R43 ;  /* 0x000000ffff057224 */ /* 0x000fe200078e002b */
[----:B------:R-:W-:-:S13]  /*09e0*/  ISETP.NE.AND P3, PT, R50, 0x7ff00000, PT ;  /* 0x7ff000003200780c */ /* 0x000fda0003f65270 */
[----:B------:R-:W-:Y:S05]  /*09f0*/  @P3 BRA `(.L_x_56) ;  /* 0x0000000000203947 */ /* 0x000fea0003800000 */
[----:B------:R-:W-:-:S13]  /*0a00*/  FSETP.NAN.AND P4, PT, R3, R3, PT ;  /* 0x000000030300720b */ /* 0x000fda0003f88000 */
[----:B------:R-:W-:Y:S01]  /*0a10*/  @P4 DADD R4, R38, 2 ;  /* 0x4000000026044429 */ /* 0x000fe20000000000 */
[----:B------:R-:W-:Y:S10]  /*0a20*/  @P4 BRA `(.L_x_56) ;  /* 0x0000000000144947 */ /* 0x000ff40003800000 */
[----:B------:R-:W-:Y:S01]  /*0a30*/  DSETP.NEU.AND P4, PT, |R38|, +INF , PT ;  /* 0x7ff000002600742a */ /* 0x000fe20003f8d200 */
[----:B------:R-:W-:Y:S01]  /*0a40*/  MOV R4, R42 ;  /* 0x0000002a00047202 */ /* 0x000fe20000000f00 */
[----:B------:R-:W-:-:S12]  /*0a50*/  IMAD.MOV.U32 R5, RZ, RZ, R43 ;  /* 0x000000ffff057224 */ /* 0x000fd800078e002b */
[----:B------:R-:W-:Y:S02]  /*0a60*/  @!P4 IMAD.MOV.U32 R4, RZ, RZ, 0x0 ;  /* 0x00000000ff04c424 */ /* 0x000fe400078e00ff */
[----:B------:R-:W-:-:S07]  /*0a70*/  @!P4 IMAD.MOV.U32 R5, RZ, RZ, 0x7ff00000 ;  /* 0x7ff00000ff05c424 */ /* 0x000fce00078e00ff */
.L_x_56:
[----:B------:R-:W-:Y:S05]  /*0a80*/  BSYNC.RECONVERGENT B5 ;  /* 0x0000000000057941 */ /* 0x000fea0003800200 */
.L_x_55:
[----:B------:R-:W-:Y:S01]  /*0a90*/  FSEL R64, R4, RZ, P2 ;  /* 0x000000ff04407208 */ /* 0x000fe20001000000 */
[----:B------:R-:W-:Y:S01]  /*0aa0*/  IMAD.MOV.U32 R4, RZ, RZ, 0x0 ;  /* 0x00000000ff047424 */ /* 0x000fe200078e00ff */
[----:B------:R-:W-:Y:S01]  /*0ab0*/  FSEL R65, R5, 1.875, P2 ;  /* 0x3ff0000005417808 */ /* 0x000fe20001000000 */
[----:B------:R-:W-:Y:S01]  /*0ac0*/  IMAD.MOV.U32 R5, RZ, RZ, 0x3fd80000 ;  /* 0x3fd80000ff057424 */ /* 0x000fe200078e00ff */
[----:B------:R-:W-:Y:S04]  /*0ad0*/  BSSY.RECONVERGENT B5, `(.L_x_57) ;  /* 0x0000018000057945 */ /* 0x000fe80003800200 */
        /* <DEDUP_REMOVED lines=10> */
[----:B------:R-:W-:Y:S01]  /*0b80*/  VIADD R5, R53, 0xfff00000 ;  /* 0xfff0000035057836 */ /* 0x000fe20000000000 */
[----:B------:R-:W-:-:S05]  /*0b90*/  MOV R4, R52 ;  /* 0x0000003400047202 */ /* 0x000fca0000000f00 */
        /* <DEDUP_REMOVED lines=8> */
[----:B------:R-:W-:Y:S05]  /*0c20*/  CALL.REL.NOINC `($__internal_3_$__cuda_sm20_dsqrt_rn_f64_mediumpath_v1) ;  /* 0x0000005800f07944 */ /* 0x000fea0003c00000 */
[----:B------:R-:W-:Y:S02]  /*0c30*/  IMAD.MOV.U32 R54, RZ, RZ, R4 ;  /* 0x000000ffff367224 */ /* 0x000fe400078e0004 */
[----:B------:R-:W-:-:S07]  /*0c40*/  IMAD.MOV.U32 R55, RZ, RZ, R5 ;  /* 0x000000ffff377224 */ /* 0x000fce00078e0005 */
.L_x_58:
[----:B------:R-:W-:Y:S05]  /*0c50*/  BSYNC.RECONVERGENT B5 ;  /* 0x0000000000057941 */ /* 0x000fea0003800200 */
.L_x_57:
[----:B------:R-:W0:Y:S01]  /*0c60*/  F2F.F32.F64 R49, R54 ;  /* 0x0000003600317310 */ /* 0x000e220000301000 */
[----:B------:R-:W-:Y:S07]  /*0c70*/  BSSY.RECONVERGENT B7, `(.L_x_59) ;  /* 0x000000e000077945 */ /* 0x000fee0003800200 */
[----:B0-----:R-:W0:Y:S08]  /*0c80*/  MUFU.RCP R4, R49 ;  /* 0x0000003100047308 */ /* 0x001e300000001000 */
[----:B------:R-:W1:Y:S01]  /*0c90*/  FCHK P4, R0, R49 ;  /* 0x0000003100007302 */ /* 0x000e620000080000 */
[----:B0-----:R-:W-:-:S04]  /*0ca0*/  FFMA R5, -R49, R4, 1 ;  /* 0x3f80000031057423 */ /* 0x001fc80000000104 */
[----:B------:R-:W-:-:S04]  /*0cb0*/  FFMA R5, R4, R5, R4 ;  /* 0x0000000504057223 */ /* 0x000fc80000000004 */
[----:B------:R-:W-:-:S04]  /*0cc0*/  FFMA R68, R0, R5, RZ ;  /* 0x0000000500447223 */ /* 0x000fc800000000ff */
[----:B------:R-:W-:-:S04]  /*0cd0*/  FFMA R4, -R49, R68, R0 ;  /* 0x0000004431047223 */ /* 0x000fc80000000100 */
[----:B------:R-:W-:Y:S01]  /*0ce0*/  FFMA R68, R5, R4, R68 ;  /* 0x0000000405447223 */ /* 0x000fe20000000044 */
[----:B-1----:R-:W-:Y:S06]  /*0cf0*/  @!P4 BRA `(.L_x_60) ;  /* 0x000000000014c947 */ /* 0x002fec0003800000 */
[----:B------:R-:W-:Y:S01]  /*0d00*/  IMAD.MOV.U32 R5, RZ, RZ, R0 ;  /* 0x000000ffff057224 */ /* 0x000fe200078e0000 */
[----:B------:R-:W-:Y:S02]  /*0d10*/  MOV R4, R49 ;  /* 0x0000003100047202 */ /* 0x000fe40000000f00 */
[----:B------:R-:W-:-:S07]  /*0d20*/  MOV R6, 0xd40 ;  /* 0x00000d4000067802 */ /* 0x000fce0000000f00 */
[----:B------:R-:W-:Y:S05]  /*0d30*/  CALL.REL.NOINC `($__internal_4_$__cuda_sm3x_div_rn_noftz_f32_slowpath) ;  /* 0x0000005c00547944 */ /* 0x000fea0003c00000 */
[----:B------:R-:W-:-:S07]  /*0d40*/  IMAD.MOV.U32 R68, RZ, RZ, R4 ;  /* 0x000000ffff447224 */ /* 0x000fce00078e0004 */
.L_x_60:
[----:B------:R-:W-:Y:S05]  /*0d50*/  BSYNC.RECONVERGENT B7 ;  /* 0x0000000000077941 */ /* 0x000fea0003800200 */
.L_x_59:
[----:B------:R-:W0:Y:S01]  /*0d60*/  MUFU.RCP R4, R49 ;  /* 0x0000003100047308 */ /* 0x000e220000001000 */
[----:B------:R-:W-:Y:S07]  /*0d70*/  BSSY.RECONVERGENT B7, `(.L_x_61) ;  /* 0x000000d000077945 */ /* 0x000fee0003800200 */
        /* <DEDUP_REMOVED lines=8> */
[----:B------:R-:W-:Y:S01]  /*0e00*/  MOV R6, 0xe30 ;  /* 0x00000e3000067802 */ /* 0x000fe20000000f00 */
[----:B------:R-:W-:-:S07]  /*0e10*/  IMAD.MOV.U32 R4, RZ, RZ, R49 ;  /* 0x000000ffff047224 */ /* 0x000fce00078e0031 */
[----:B------:R-:W-:Y:S05]  /*0e20*/  CALL.REL.NOINC `($__internal_4_$__cuda_sm3x_div_rn_noftz_f32_slowpath) ;  /* 0x0000005c00187944 */ /* 0x000fea0003c00000 */
[----:B------:R-:W-:-:S07]  /*0e30*/  MOV R60, R4 ;  /* 0x00000004003c7202 */ /* 0x000fce0000000f00 */
.L_x_62:
[----:B------:R-:W-:Y:S05]  /*0e40*/  BSYNC.RECONVERGENT B7 ;  /* 0x0000000000077941 */ /* 0x000fea0003800200 */
.L_x_61:
        /* <DEDUP_REMOVED lines=13> */
[----:B------:R-:W-:-:S07]  /*0f20*/  IMAD.MOV.U32 R61, RZ, RZ, R4 ;  /* 0x000000ffff3d7224 */ /* 0x000fce00078e0004 */
.L_x_64:
[----:B------:R-:W-:Y:S05]  /*0f30*/  BSYNC.RECONVERGENT B7 ;  /* 0x0000000000077941 */ /* 0x000fea0003800200 */
.L_x_63:
[----:B------:R-:W0:Y:S01]  /*0f40*/  LDC.64 R4, c[0x0][0x398] ;  /* 0x0000e600ff047b82 */ /* 0x000e220000000a00 */
[----:B------:R-:W2:Y:S04]  /*0f50*/  LDG.E R52, desc[UR4][R30.64+0x28] ;  /* 0x000028041e347981 */ /* 0x000ea8000c1e1900 */
[----:B0-----:R-:W3:Y:S04]  /*0f60*/  LDG.E R50, desc[UR4][R4.64+0x4] ;  /* 0x0000040404327981 */ /* 0x001ee8000c1e1900 */
[----:B------:R-:W4:Y:S04]  /*0f70*/  LDG.E R49, desc[UR4][R4.64+0x10] ;  /* 0x0000100404317981 */ /* 0x000f28000c1e1900 */
[----:B------:R-:W5:Y:S04]  /*0f80*/  LDG.E R51, desc[UR4][R4.64+0x1c] ;  /* 0x00001c0404337981 */ /* 0x000f68000c1e1900 */
[----:B------:R-:W5:Y:S04]  /*0f90*/  LDG.E R53, desc[UR4][R4.64] ;  /* 0x0000000404357981 */ /* 0x000f68000c1e1900 */
[----:B------:R-:W5:Y:S04]  /*0fa0*/  LDG.E R54, desc[UR4][R4.64+0xc] ;  /* 0x00000c0404367981 */ /* 0x000f68000c1e1900 */
[----:B------:R-:W5:Y:S04]  /*0fb0*/  LDG.E R55, desc[UR4][R4.64+0x18] ;  /* 0x0000180404377981 */ /* 0x000f68000c1e1900 */
[----:B------:R-:W5:Y:S04]  /*0fc0*/  LDG.E R57, desc[UR4][R4.64+0x8] ;  /* 0x0000080404397981 */ /* 0x000f68000c1e1900 */
[----:B------:R-:W5:Y:S04]  /*0fd0*/  LDG.E R56, desc[UR4][R4.64+0x14] ;  /* 0x0000140404387981 */ /* 0x000f68000c1e1900 */
[----:B------:R0:W5:Y:S01]  /*0fe0*/  LDG.E R58, desc[UR4][R4.64+0x20] ;  /* 0x00002004043a7981 */ /* 0x000162000c1e1900 */
[----:B------:R-:W-:Y:S01]  /*0ff0*/  BSSY.RECONVERGENT B7, `(.L_x_65) ;  /* 0x0000039000077945 */ /* 0x000fe20003800200 */
[----:B0-----:R-:W-:Y:S01]  /*1000*/  HFMA2 R4, -RZ, RZ, 0, 0 ;  /* 0x00000000ff047431 */ /* 0x001fe200000001ff */
[----:B--2---:R-:W-:Y:S01]  /*1010*/  ISETP.NE.AND P4, PT, R52, RZ, PT ;  /* 0x000000ff3400720c */ /* 0x004fe20003f85270 */
[-C--:B---3--:R-:W-:Y:S01]  /*1020*/  FMUL R6, R50, R60.reuse ;  /* 0x0000003c32067220 */ /* 0x088fe20000400000 */
[-C--:B----4-:R-:W-:Y:S01]  /*1030*/  FMUL R59, R49, R60.reuse ;  /* 0x0000003c313b7220 */ /* 0x090fe20000400000 */
[----:B-----5:R-:W-:-:S02]  /*1040*/  FMUL R60, R51, R60 ;  /* 0x0000003c333c7220 */ /* 0x020fc40000400000 */
[-C--:B------:R-:W-:Y:S01]  /*1050*/  FFMA R6, R53, R68.reuse, R6 ;  /* 0x0000004435067223 */ /* 0x080fe20000000006 */
[-C--:B------:R-:W-:Y:S01]  /*1060*/  FFMA R63, R54, R68.reuse, R59 ;  /* 0x00000044363f7223 */ /* 0x080fe2000000003b */
[----:B------:R-:W-:Y:S02]  /*1070*/  FFMA R65, R55, R68, R60 ;  /* 0x0000004437417223 */ /* 0x000fe4000000003c */
[-C--:B------:R-:W-:Y:S01]  /*1080*/  FFMA R59, R57, R61.reuse, R6 ;  /* 0x0000003d393b7223 */ /* 0x080fe20000000006 */
[-C--:B------:R-:W-:Y:S01]  /*1090*/  FFMA R60, R56, R61.reuse, R63 ;  /* 0x0000003d383c7223 */ /* 0x080fe2000000003f */
[----:B------:R-:W-:Y:S02]  /*10a0*/  FFMA R61, R58, R61, R65 ;  /* 0x0000003d3a3d7223 */ /* 0x000fe40000000041 */
[----:B------:R-:W-:Y:S05]  /*10b0*/  @P4 BRA `(.L_x_66) ;  /* 0x0000000000b04947 */ /* 0x000fea0003800000 */
[----:B------:R-:W2:Y:S02]  /*10c0*/  LDG.E R5, desc[UR4][R30.64+0x1c] ;  /* 0x00001c041e057981 */ /* 0x000ea4000c1e1900 */
[----:B--2---:R-:W-:-:S13]  /*10d0*/  ISETP.NE.AND P4, PT, R5, 0x3, PT ;  /* 0x000000030500780c */ /* 0x004fda0003f85270 */
[----:B------:R-:W-:Y:S05]  /*10e0*/  @!P4 BRA `(.L_x_67) ;  /* 0x000000000060c947 */ /* 0x000fea0003800000 */
[----:B------:R-:W-:Y:S01]  /*10f0*/  ISETP.NE.AND P4, PT, R5, 0x2, PT ;  /* 0x000000020500780c */ /* 0x000fe20003f85270 */
[----:B------:R-:W-:-:S12]  /*1100*/  IMAD.MOV.U32 R4, RZ, RZ, 0x3f800000 ;  /* 0x3f800000ff047424 */ /* 0x000fd800078e00ff */
[----:B------:R-:W-:Y:S05]  /*1110*/  @!P4 BRA `(.L_x_66) ;  /* 0x000000000098c947 */ /* 0x000fea0003800000 */
[----:B------:R-:W-:-:S13]  /*1120*/  ISETP.NE.AND P4, PT, R5, 0x1, PT ;  /* 0x000000010500780c */ /* 0x000fda0003f85270 */
[----:B------:R-:W-:Y:S05]  /*1130*/  @P4 BRA `(.L_x_68) ;  /* 0x0000000000444947 */ /* 0x000fea0003800000 */
[----:B------:R-:W2:Y:S01]  /*1140*/  LDG.E R5, desc[UR4][R30.64+0x20] ;  /* 0x000020041e057981 */ /* 0x000ea2000c1e1900 */
[----:B------:R-:W-:Y:S01]  /*1150*/  IMAD.MOV.U32 R4, RZ, RZ, 0x3f800000 ;  /* 0x3f800000ff047424 */ /* 0x000fe200078e00ff */
[----:B------:R-:W-:Y:S01]  /*1160*/  BSSY.RECONVERGENT B8, `(.L_x_69) ;  /* 0x000000d000087945 */ /* 0x000fe20003800200 */
[----:B------:R-:W-:-:S04]  /*1170*/  IMAD.MOV.U32 R63, RZ, RZ, 0x41480000 ;  /* 0x41480000ff3f7424 */ /* 0x000fc800078e00ff */
[----:B------:R-:W-:-:S04]  /*1180*/  FFMA R4, R63, -0.079999998211860656738, R4 ;  /* 0xbda3d70a3f047823 */ /* 0x000fc80000000004 */
[----:B------:R-:W-:Y:S01]  /*1190*/  FFMA R4, R4, R63, 12.5 ;  /* 0x4148000004047423 */ /* 0x000fe2000000003f */
[----:B--2---:R-:W-:-:S04]  /*11a0*/  FADD R5, R5, -0.050000000745058059692 ;  /* 0xbd4ccccd05057421 */ /* 0x004fc80000000000 */
[----:B------:R-:W0:Y:S01]  /*11b0*/  FCHK P4, R5, 0.079999998211860656738 ;  /* 0x3da3d70a05007902 */ /* 0x000e220000080000 */
[----:B------:R-:W-:-:S04]  /*11c0*/  FFMA R6, R5, R4, RZ ;  /* 0x0000000405067223 */ /* 0x000fc800000000ff */
[----:B------:R-:W-:-:S04]  /*11d0*/  FFMA R63, R6, -0.079999998211860656738, R5 ;  /* 0xbda3d70a063f7823 */ /* 0x000fc80000000005 */
[----:B------:R-:W-:Y:S01]  /*11e0*/  FFMA R4, R4, R63, R6 ;  /* 0x0000003f04047223 */ /* 0x000fe20000000006 */
[----:B0-----:R-:W-:Y:S06]  /*11f0*/  @!P4 BRA `(.L_x_70) ;  /* 0x00000000000cc947 */ /* 0x001fec0003800000 */
[----:B------:R-:W-:Y:S02]  /*1200*/  MOV R4, 0x3da3d70a ;  /* 0x3da3d70a00047802 */ /* 0x000fe40000000f00 */
[----:B------:R-:W-:-:S07]  /*1210*/  MOV R6, 0x1230 ;  /* 0x0000123000067802 */ /* 0x000fce0000000f00 */
[----:B------:R-:W-:Y:S05]  /*1220*/  CALL.REL.NOINC `($__internal_4_$__cuda_sm3x_div_rn_noftz_f32_slowpath) ;  /* 0x0000005800187944 */ /* 0x000fea0003c00000 */
.L_x_70:
[----:B------:R-:W-:Y:S05]  /*1230*/  BSYNC.RECONVERGENT B8 ;  /* 0x0000000000087941 */ /* 0x000fea0003800200 */
.L_x_69:
[----:B------:R-:W-:Y:S05]  /*1240*/  BRA `(.L_x_66) ;  /* 0x00000000004c7947 */ /* 0x000fea0003800000 */
.L_x_68:
[----:B------:R-:W-:Y:S01]  /*1250*/  IMAD.MOV.U32 R4, RZ, RZ, RZ ;  /* 0x000000ffff047224 */ /* 0x000fe200078e00ff */
[----:B------:R-:W-:Y:S06]  /*1260*/  BRA `(.L_x_66) ;  /* 0x0000000000447947 */ /* 0x000fec0003800000 */
.L_x_67:
[----:B------:R-:W2:Y:S01]  /*1270*/  LDG.E R5, desc[UR4][R30.64+0x20] ;  /* 0x000020041e057981 */ /* 0x000ea2000c1e1900 */
[----:B------:R-:W-:Y:S01]  /*1280*/  IMAD.MOV.U32 R63, RZ, RZ, 0x41480000 ;  /* 0x41480000ff3f7424 */ /* 0x000fe200078e00ff */
[----:B------:R-:W-:Y:S01]  /*1290*/  BSSY.RECONVERGENT B8, `(.L_x_71) ;  /* 0x000000d000087945 */ /* 0x000fe20003800200 */
[----:B------:R-:W-:-:S04]  /*12a0*/  IMAD.MOV.U32 R4, RZ, RZ, 0x3da3d70a ;  /* 0x3da3d70aff047424 */ /* 0x000fc800078e00ff */
[----:B------:R-:W-:-:S04]  /*12b0*/  FFMA R4, -R63, R4, 1 ;  /* 0x3f8000003f047423 */ /* 0x000fc80000000104 */
[----:B------:R-:W-:Y:S01]  /*12c0*/  FFMA R4, R4, -R63, -12.5 ;  /* 0xc148000004047423 */ /* 0x000fe2000000083f */
[----:B--2---:R-:W-:-:S04]  /*12d0*/  FADD R5, R5, -0.23000000417232513428 ;  /* 0xbe6b851f05057421 */ /* 0x004fc80000000000 */
[----:B------:R-:W0:Y:S01]  /*12e0*/  FCHK P4, R5, -0.079999998211860656738 ;  /* 0xbda3d70a05007902 */ /* 0x000e220000080000 */
[----:B------:R-:W-:-:S04]  /*12f0*/  FFMA R6, R5, R4, RZ ;  /* 0x0000000405067223 */ /* 0x000fc800000000ff */
[----:B------:R-:W-:-:S04]  /*1300*/  FFMA R63, R6, 0.079999998211860656738, R5 ;  /* 0x3da3d70a063f7823 */ /* 0x000fc80000000005 */
[----:B------:R-:W-:Y:S01]  /*1310*/  FFMA R4, R4, R63, R6 ;  /* 0x0000003f04047223 */ /* 0x000fe20000000006 */
[----:B0-----:R-:W-:Y:S06]  /*1320*/  @!P4 BRA `(.L_x_72) ;  /* 0x00000000000cc947 */ /* 0x001fec0003800000 */
[----:B------:R-:W-:Y:S01]  /*1330*/  HFMA2 R4, -RZ, RZ, -1.4091796875, -112.625 ;  /* 0xbda3d70aff047431 */ /* 0x000fe200000001ff */
[----:B------:R-:W-:-:S07]  /*1340*/  MOV R6, 0x1360 ;  /* 0x0000136000067802 */ /* 0x000fce0000000f00 */
[----:B------:R-:W-:Y:S05]  /*1350*/  CALL.REL.NOINC `($__internal_4_$__cuda_sm3x_div_rn_noftz_f32_slowpath) ;  /* 0x0000005400cc7944 */ /* 0x000fea0003c00000 */
.L_x_72:
[----:B------:R-:W-:Y:S05]  /*1360*/  BSYNC.RECONVERGENT B8 ;  /* 0x0000000000087941 */ /* 0x000fea0003800200 */
.L_x_71:
[----:B------:R-:W-:-:S07]  /*1370*/  FADD R4, R4, 1 ;  /* 0x3f80000004047421 */ /* 0x000fce0000000000 */
.L_x_66:
[----:B------:R-:W-:Y:S05]  /*1380*/  BSYNC.RECONVERGENT B7 ;  /* 0x0000000000077941 */ /* 0x000fea0003800200 */
.L_x_65:
[----:B------:R-:W-:Y:S01]  /*1390*/  ISETP.NE.AND P4, PT, R52, 0x1, PT ;  /* 0x000000013400780c */ /* 0x000fe20003f85270 */
[----:B------:R-:W-:-:S12]  /*13a0*/  BSSY.RECONVERGENT B7, `(.L_x_73) ;  /* 0x000002d000077945 */ /* 0x000fd80003800200 */
[----:B------:R-:W-:Y:S05]  /*13b0*/  @P4 BRA `(.L_x_74) ;  /* 0x0000000000ac4947 */ /* 0x000fea0003800000 */
[----:B------:R-:W2:Y:S01]  /*13c0*/  LDG.E R5, desc[UR4][R30.64+0x1c] ;  /* 0x00001c041e057981 */ /* 0x000ea2000c1e1900 */
[----:B------:R-:W-:Y:S01]  /*13d0*/  IMAD.MOV.U32 R6, RZ, RZ, 0x3f800000 ;  /* 0x3f800000ff067424 */ /* 0x000fe200078e00ff */
        /* <DEDUP_REMOVED lines=9> */
[----:B------:R-:W-:Y:S03]  /*1470*/  BSSY.RECONVERGENT B8, `(.L_x_77) ;  /* 0x000000c000087945 */ /* 0x000fe60003800200 */
[----:B------:R-:W-:-:S04]  /*1480*/  FFMA R4, R63, -0.039999999105930328369, R6 ;  /* 0xbd23d70a3f047823 */ /* 0x000fc80000000006 */
[----:B------:R-:W-:Y:S01]  /*1490*/  FFMA R4, R4, R63, 25 ;  /* 0x41c8000004047423 */ /* 0x000fe2000000003f */
[----:B--2---:R-:W-:-:S04]  /*14a0*/  FADD R5, R5, -0.050000000745058059692 ;  /* 0xbd4ccccd05057421 */ /* 0x004fc80000000000 */
[----:B------:R-:W0:Y:S01]  /*14b0*/  FCHK P4, R5, 0.039999999105930328369 ;  /* 0x3d23d70a05007902 */ /* 0x000e220000080000 */
[----:B------:R-:W-:-:S04]  /*14c0*/  FFMA R6, R5, R4, RZ ;  /* 0x0000000405067223 */ /* 0x000fc800000000ff */
[----:B------:R-:W-:-:S04]  /*14d0*/  FFMA R63, R6, -0.039999999105930328369, R5 ;  /* 0xbd23d70a063f7823 */ /* 0x000fc80000000005 */
[----:B------:R-:W-:Y:S01]  /*14e0*/  FFMA R4, R4, R63, R6 ;  /* 0x0000003f04047223 */ /* 0x000fe20000000006 */
[----:B0-----:R-:W-:Y:S06]  /*14f0*/  @!P4 BRA `(.L_x_78) ;  /* 0x00000000000cc947 */ /* 0x001fec0003800000 */
[----:B------:R-:W-:Y:S02]  /*1500*/  MOV R4, 0x3d23d70a ;  /* 0x3d23d70a00047802 */ /* 0x000fe40000000f00 */
[----:B------:R-:W-:-:S07]  /*1510*/  MOV R6, 0x1530 ;  /* 0x0000153000067802 */ /* 0x000fce0000000f00 */
[----:B------:R-:W-:Y:S05]  /*1520*/  CALL.REL.NOINC `($__internal_4_$__cuda_sm3x_div_rn_noftz_f32_slowpath) ;  /* 0x0000005400587944 */ /* 0x000fea0003c00000 */
.L_x_78:
[----:B------:R-:W-:Y:S05]  /*1530*/  BSYNC.RECONVERGENT B8 ;  /* 0x0000000000087941 */ /* 0x000fea0003800200 */
.L_x_77:
[----:B------:R-:W-:Y:S05]  /*1540*/  BRA `(.L_x_74) ;  /* 0x0000000000487947 */ /* 0x000fea0003800000 */
.L_x_76:
[----:B------:R-:W-:Y:S01]  /*1550*/  IMAD.MOV.U32 R4, RZ, RZ, RZ ;  /* 0x000000ffff047224 */ /* 0x000fe200078e00ff */
[----:B------:R-:W-:Y:S06]  /*1560*/  BRA `(.L_x_74) ;  /* 0x0000000000407947 */ /* 0x000fec0003800000 */
.L_x_75:
[----:B------:R-:W2:Y:S01]  /*1570*/  LDG.E R5, desc[UR4][R30.64+0x20] ;  /* 0x000020041e057981 */ /* 0x000ea2000c1e1900 */
[----:B------:R-:W-:Y:S01]  /*1580*/  IMAD.MOV.U32 R63, RZ, RZ, 0x41e49249 ;  /* 0x41e49249ff3f7424 */ /* 0x000fe200078e00ff */
[----:B------:R-:W-:Y:S03]  /*1590*/  BSSY.RECONVERGENT B8, `(.L_x_79) ;  /* 0x000000c000087945 */ /* 0x000fe60003800200 */
[----:B------:R-:W-:-:S04]  /*15a0*/  FFMA R4, -R63, 0.035000000149011611938, R6 ;  /* 0x3d0f5c293f047823 */ /* 0x000fc80000000106 */
[----:B------:R-:W-:Y:S01]  /*15b0*/  FFMA R4, R4, -R63, -28.571428298950195312 ;  /* 0xc1e4924904047423 */ /* 0x000fe2000000083f */
[----:B--2---:R-:W-:-:S04]  /*15c0*/  FADD R5, R5, -0.14000000059604644775 ;  /* 0xbe0f5c2905057421 */ /* 0x004fc80000000000 */
[----:B------:R-:W0:Y:S01]  /*15d0*/  FCHK P4, R5, -0.035000000149011611938 ;  /* 0xbd0f5c2905007902 */ /* 0x000e220000080000 */
[----:B------:R-:W-:-:S04]  /*15e0*/  FFMA R6, R5, R4, RZ ;  /* 0x0000000405067223 */ /* 0x000fc800000000ff */
[----:B------:R-:W-:-:S04]  /*15f0*/  FFMA R63, R6, 0.035000000149011611938, R5 ;  /* 0x3d0f5c29063f7823 */ /* 0x000fc80000000005 */
[----:B------:R-:W-:Y:S01]  /*1600*/  FFMA R4, R4, R63, R6 ;  /* 0x0000003f04047223 */ /* 0x000fe20000000006 */
[----:B0-----:R-:W-:Y:S06]  /*1610*/  @!P4 BRA `(.L_x_80) ;  /* 0x00000000000cc947 */ /* 0x001fec0003800000 */
[----:B------:R-:W-:Y:S01]  /*1620*/  IMAD.MOV.U32 R4, RZ, RZ, -0x42f0a3d7 ;  /* 0xbd0f5c29ff047424 */ /* 0x000fe200078e00ff */
[----:B------:R-:W-:-:S07]  /*1630*/  MOV R6, 0x1650 ;  /* 0x0000165000067802 */ /* 0x000fce0000000f00 */
[----:B------:R-:W-:Y:S05]  /*1640*/  CALL.REL.NOINC `($__internal_4_$__cuda_sm3x_div_rn_noftz_f32_slowpath) ;  /* 0x0000005400107944 */ /* 0x000fea0003c00000 */
.L_x_80:
[----:B------:R-:W-:Y:S05]  /*1650*/  BSYNC.RECONVERGENT B8 ;  /* 0x0000000000087941 */ /* 0x000fea0003800200 */
.L_x_79:
[----:B------:R-:W-:-:S07]  /*1660*/  FADD R4, R4, 1 ;  /* 0x3f80000004047421 */ /* 0x000fce0000000000 */
.L_x_74:
[----:B------:R-:W-:Y:S05]  /*1670*/  BSYNC.RECONVERGENT B7 ;  /* 0x0000000000077941 */ /* 0x000fea0003800200 */
.L_x_73:
[----:B------:R-:W2:Y:S01]  /*1680*/  LDG.E R63, desc[UR4][R28.64+0x18] ;  /* 0x000018041c3f7981 */ /* 0x000ea2000c1e1900 */
[----:B------:R-:W-:Y:S01]  /*1690*/  FMUL R6, R4, 13500 ;  /* 0x4652f00004067820 */ /* 0x000fe20000400000 */
[----:B------:R-:W-:Y:S01]  /*16a0*/  UMOV UR8, 0xa0b5ed8d ;  /* 0xa0b5ed8d00087882 */ /* 0x000fe20000000000 */
[----:B------:R-:W-:Y:S01]  /*16b0*/  UMOV UR9, 0x3eb0c6f7 ;  /* 0x3eb0c6f700097882 */ /* 0x000fe20000000000 */
[----:B------:R-:W-:Y:S01]  /*16c0*/  ISETP.NE.AND P4, PT, R52, 0x3, PT ;  /* 0x000000033400780c */ /* 0x000fe20003f85270 */
[----:B------:R-:W0:Y:S01]  /*16d0*/  F2F.F64.F32 R4, R6 ;  /* 0x0000000600047310 */ /* 0x000e220000201800 */
[----:B------:R-:W-:Y:S01]  /*16e0*/  BSSY.RECONVERGENT B7, `(.L_x_81) ;  /* 0x000010a000077945 */ /* 0x000fe20003800200 */
[----:B0-----:R-:W-:-:S08]  /*16f0*/  DMUL R4, R4, UR8 ;  /* 0x0000000804047c28 */ /* 0x001fd00008000000 */
[----:B------:R-:W-:-:S10]  /*1700*/  DMUL R4, R4, 0.25 ;  /* 0x3fd0000004047828 */ /* 0x000fd40000000000 */
[----:B------:R-:W0:Y:S02]  /*1710*/  F2F.F32.F64 R4, R4 ;  /* 0x0000000400047310 */ /* 0x000e240000301000 */
[----:B0-----:R-:W-:-:S05]  /*1720*/  FSEL R52, R4, RZ, P4 ;  /* 0x000000ff04347208 */ /* 0x001fca0002000000 */
[-C--:B------:R-:W-:Y:S01]  /*1730*/  FMUL R59, R59, R52.reuse ;  /* 0x000000343b3b7220 */ /* 0x080fe20000400000 */
[-C--:B------:R-:W-:Y:S01]  /*1740*/  FMUL R60, R60, R52.reuse ;  /* 0x000000343c3c7220 */ /* 0x080fe20000400000 */
[----:B------:R-:W-:Y:S02]  /*1750*/  FMUL R61, R61, R52 ;  /* 0x000000343d3d7220 */ /* 0x000fe40000400000 */
[----:B------:R-:W-:Y:S01]  /*1760*/  FFMA R52, R53, R59, R18 ;  /* 0x0000003b35347223 */ /* 0x000fe20000000012 */
[----:B------:R-:W-:Y:S01]  /*1770*/  FFMA R17, R50, R60, R17 ;  /* 0x0000003c32117223 */ /* 0x000fe20000000011 */
[----:B------:R-:W-:Y:S01]  /*1780*/  FFMA R59, R57, R61, R16 ;  /* 0x0000003d393b7223 */ /* 0x000fe20000000010 */
[----:B--2---:R-:W-:-:S04]  /*1790*/  IADD3 R63, PT, PT, R63, -0x1, RZ ;  /* 0xffffffff3f3f7810 */ /* 0x004fc80007ffe0ff */
[----:B------:R-:W-:-:S13]  /*17a0*/  ISETP.GT.U32.AND P4, PT, R63, 0x1, PT ;  /* 0x000000013f00780c */ /* 0x000fda0003f84070 */
[----:B------:R-:W-:Y:S05]  /*17b0*/  @P4 BRA `(.L_x_82) ;  /* 0x0000000c00f04947 */ /* 0x000fea0003800000 */
[----:B------:R-:W2:Y:S02]  /*17c0*/  LDG.E R4, desc[UR4][R30.64+0x18] ;  /* 0x000018041e047981 */ /* 0x000ea4000c1e1900 */
[----:B--2---:R-:W-:-:S04]  /*17d0*/  LOP3.LUT R4, R4, 0x4, RZ, 0xfc, !PT ;  /* 0x0000000404047812 */ /* 0x004fc800078efcff */
[----:B------:R-:W-:-:S13]  /*17e0*/  ISETP.NE.AND P4, PT, R4, 0x4, PT ;  /* 0x000000040400780c */ /* 0x000fda0003f85270 */
[----:B------:R-:W-:Y:S05]  /*17f0*/  @P4 BRA `(.L_x_82) ;  /* 0x0000000c00e04947 */ /* 0x000fea0003800000 */
[----:B------:R0:W5:Y:S01]  /*1800*/  LDG.E R28, desc[UR4][R28.64+0x20] ;  /* 0x000020041c1c7981 */ /* 0x000162000c1e1900 */
[----:B------:R-:W-:Y:S01]  /*1810*/  ISETP.NE.AND P4, PT, R48, 0x7ff00000, PT ;  /* 0x7ff000003000780c */ /* 0x000fe20003f85270 */
[----:B------:R-:W-:-:S12]  /*1820*/  BSSY.RECONVERGENT B5, `(.L_x_83) ;  /* 0x0000008000057945 */ /* 0x000fd80003800200 */
[----:B0-----:R-:W-:Y:S05]  /*1830*/  @P4 BRA `(.L_x_84) ;  /* 0x0000000000184947 */ /* 0x001fea0003800000 */
[----:B------:R-:W-:-:S13]  /*1840*/  FSETP.NAN.AND P4, PT, R0, R0, PT ;  /* 0x000000000000720b */ /* 0x000fda0003f88000 */
[----:B------:R-:W-:Y:S01]  /*1850*/  @P4 DADD R36, R32, 2 ;  /* 0x4000000020244429 */ /* 0x000fe20000000000 */
[----:B------:R-:W-:Y:S10]  /*1860*/  @P4 BRA `(.L_x_84) ;  /* 0x00000000000c4947 */ /* 0x000ff40003800000 */
[----:B------:R-:W-:-:S14]  /*1870*/  DSETP.NEU.AND P4, PT, |R32|, +INF , PT ;  /* 0x7ff000002000742a */ /* 0x000fdc0003f8d200 */
[----:B------:R-:W-:Y:S02]  /*1880*/  @!P4 IMAD.MOV.U32 R36, RZ, RZ, 0x0 ;  /* 0x00000000ff24c424 */ /* 0x000fe400078e00ff */
[----:B------:R-:W-:-:S07]  /*1890*/  @!P4 IMAD.MOV.U32 R37, RZ, RZ, 0x7ff00000 ;  /* 0x7ff00000ff25c424 */ /* 0x000fce00078e00ff */
.L_x_84:
[----:B------:R-:W-:Y:S05]  /*18a0*/  BSYNC.RECONVERGENT B5 ;  /* 0x0000000000057941 */ /* 0x000fea0003800200 */
.L_x_83:
[----:B------:R-:W-:Y:S01]  /*18b0*/  ISETP.NE.AND P4, PT, R62, RZ, PT ;  /* 0x000000ff3e00720c */ /* 0x000fe20003f85270 */
[----:B------:R-:W-:-:S12]  /*18c0*/  BSSY.RECONVERGENT B5, `(.L_x_85) ;  /* 0x0000008000057945 */ /* 0x000fd80003800200 */
[----:B------:R-:W-:Y:S05]  /*18d0*/  @P4 BRA `(.L_x_86) ;  /* 0x0000000000184947 */ /* 0x000fea0003800000 */
[----:B------:R-:W-:-:S13]  /*18e0*/  FSETP.NAN.AND P4, PT, R2, R2, PT ;  /* 0x000000020200720b */ /* 0x000fda0003f88000 */
[----:B------:R-:W-:Y:S01]  /*18f0*/  @P4 DADD R40, R34, 2 ;  /* 0x4000000022284429 */ /* 0x000fe20000000000 */
[----:B------:R-:W-:Y:S10]  /*1900*/  @P4 BRA `(.L_x_86) ;  /* 0x00000000000c4947 */ /* 0x000ff40003800000 */
[----:B------:R-:W-:-:S14]  /*1910*/  DSETP.NEU.AND P4, PT, |R34|, +INF , PT ;  /* 0x7ff000002200742a */ /* 0x000fdc0003f8d200 */
[----:B------:R-:W-:Y:S01]  /*1920*/  @!P4 IMAD.MOV.U32 R40, RZ, RZ, 0x0 ;  /* 0x00000000ff28c424 */ /* 0x000fe200078e00ff */
[----:B------:R-:W-:-:S07]  /*1930*/  @!P4 MOV R41, 0x7ff00000 ;  /* 0x7ff000000029c802 */ /* 0x000fce0000000f00 */
.L_x_86:
[----:B------:R-:W-:Y:S05]  /*1940*/  BSYNC.RECONVERGENT B5 ;  /* 0x0000000000057941 */ /* 0x000fea0003800200 */
.L_x_85:
[----:B------:R-:W-:Y:S01]  /*1950*/  BSSY.RECONVERGENT B5, `(.L_x_87) ;  /* 0x000000c000057945 */ /* 0x000fe20003800200 */
[----:B------:R-:W-:Y:S02]  /*1960*/  FSEL R4, R40, RZ, P0 ;  /* 0x000000ff28047208 */ /* 0x000fe40000000000 */
[----:B------:R-:W-:Y:S02]  /*1970*/  FSEL R5, R41, 1.875, P0 ;  /* 0x3ff0000029057808 */ /* 0x000fe40000000000 */
[----:B------:R-:W-:Y:S02]  /*1980*/  FSEL R36, R36, RZ, P1 ;  /* 0x000000ff24247208 */ /* 0x000fe40000800000 */
[----:B------:R-:W-:Y:S01]  /*1990*/  FSEL R37, R37, 1.875, P1 ;  /* 0x3ff0000025257808 */ /* 0x000fe20000800000 */
[----:B------:R-:W-:Y:S06]  /*19a0*/  @P3 BRA `(.L_x_88) ;  /* 0x0000000000183947 */ /* 0x000fec0003800000 */
[----:B------:R-:W-:-:S13]  /*19b0*/  FSETP.NAN.AND P0, PT, R3, R3, PT ;  /* 0x000000030300720b */ /* 0x000fda0003f08000 */
[----:B------:R-:W-:Y:S01]  /*19c0*/  @P0 DADD R42, R38, 2 ;  /* 0x40000000262a0429 */ /* 0x000fe20000000000 */
[----:B------:R-:W-:Y:S10]  /*19d0*/  @P0 BRA `(.L_x_88) ;  /* 0x00000000000c0947 */ /* 0x000ff40003800000 */
[----:B------:R-:W-:-:S14]  /*19e0*/  DSETP.NEU.AND P0, PT, |R38|, +INF , PT ;  /* 0x7ff000002600742a */ /* 0x000fdc0003f0d200 */
[----:B------:R-:W-:Y:S02]  /*19f0*/  @!P0 IMAD.MOV.U32 R42, RZ, RZ, 0x0 ;  /* 0x00000000ff2a8424 */ /* 0x000fe400078e00ff */
[----:B------:R-:W-:-:S07]  /*1a00*/  @!P0 IMAD.MOV.U32 R43, RZ, RZ, 0x7ff00000 ;  /* 0x7ff00000ff2b8424 */ /* 0x000fce00078e00ff */
.L_x_88:
[----:B------:R-:W-:Y:S05]  /*1a10*/  BSYNC.RECONVERGENT B5 ;  /* 0x0000000000057941 */ /* 0x000fea0003800200 */
.L_x_87:
[----:B------:R-:W-:Y:S01]  /*1a20*/  DADD R4, R36, R4 ;  /* 0x0000000024047229 */ /* 0x000fe20000000004 */
[----:B------:R-:W-:Y:S01]  /*1a30*/  FSEL R64, R42, RZ, P2 ;  /* 0x000000ff2a407208 */ /* 0x000fe20001000000 */
[----:B------:R-:W-:Y:S01]  /*1a40*/  BSSY.RECONVERGENT B5, `(.L_x_89) ;  /* 0x000001a000057945 */ /* 0x000fe20003800200 */
[----:B------:R-:W-:-:S06]  /*1a50*/  FSEL R65, R43, 1.875, P2 ;  /* 0x3ff000002b417808 */ /* 0x000fcc0001000000 */
[----:B------:R-:W-:Y:S01]  /*1a60*/  DADD R64, R4, R64 ;  /* 0x0000000004407229 */ /* 0x000fe20000000040 */
[----:B------:R-:W-:Y:S01]  /*1a70*/  MOV R4, 0x0 ;  /* 0x0000000000047802 */ /* 0x000fe20000000f00 */
[----:B------:R-:W-:-:S04]  /*1a80*/  IMAD.MOV.U32 R5, RZ, RZ, 0x3fd80000 ;  /* 0x3fd80000ff057424 */ /* 0x000fc800078e00ff */
        /* <DEDUP_REMOVED lines=17> */
[----:B------:R-:W-:-:S07]  /*1ba0*/  MOV R6, 0x1bc0 ;  /* 0x00001bc000067802 */ /* 0x000fce0000000f00 */
[----:B-----5:R-:W-:Y:S05]  /*1bb0*/  CALL.REL.NOINC `($__internal_3_$__cuda_sm20_dsqrt_rn_f64_mediumpath_v1) ;  /* 0x0000004c000c7944 */ /* 0x020fea0003c00000 */
[----:B------:R-:W-:Y:S01]  /*1bc0*/  IMAD.MOV.U32 R40, RZ, RZ, R4 ;  /* 0x000000ffff287224 */ /* 0x000fe200078e0004 */
[----:B------:R-:W-:-:S07]  /*1bd0*/  MOV R41, R5 ;  /* 0x0000000500297202 */ /* 0x000fce0000000f00 */
.L_x_90:
[----:B------:R-:W-:Y:S05]  /*1be0*/  BSYNC.RECONVERGENT B5 ;  /* 0x0000000000057941 */ /* 0x000fea0003800200 */
.L_x_89:
        /* <DEDUP_REMOVED lines=13> */
[----:B-----5:R-:W-:Y:S05]  /*1cc0*/  CALL.REL.NOINC `($__internal_4_$__cuda_sm3x_div_rn_noftz_f32_slowpath) ;  /* 0x0000004c00707944 */ /* 0x020fea0003c00000 */
[----:B------:R-:W-:-:S07]  /*1cd0*/  IMAD.MOV.U32 R16, RZ, RZ, R4 ;  /* 0x000000ffff107224 */ /* 0x000fce00078e0004 */
.L_x_92:
[----:B------:R-:W-:Y:S05]  /*1ce0*/  BSYNC.RECONVERGENT B8 ;  /* 0x0000000000087941 */ /* 0x000fea0003800200 */
.L_x_91:
        /* <DEDUP_REMOVED lines=9> */
[----:B------:R-:W-:Y:S01]  /*1d80*/  MOV R5, R2 ;  /* 0x0000000200057202 */ /* 0x000fe20000000f00 */
[----:B------:R-:W-:Y:S01]  /*1d90*/  IMAD.MOV.U32 R4, RZ, RZ, R29 ;  /* 0x000000ffff047224 */ /* 0x000fe200078e001d */
[----:B------:R-:W-:-:S07]  /*1da0*/  MOV R6, 0x1dc0 ;  /* 0x00001dc000067802 */ /* 0x000fce0000000f00 */
[----:B-----5:R-:W-:Y:S05]  /*1db0*/  CALL.REL.NOINC `($__internal_4_$__cuda_sm3x_div_rn_noftz_f32_slowpath) ;  /* 0x0000004c00347944 */ /* 0x020fea0003c00000 */
[----:B------:R-:W-:-:S07]  /*1dc0*/  IMAD.MOV.U32 R0, RZ, RZ, R4 ;  /* 0x000000ffff007224 */ /* 0x000fce00078e0004 */
.L_x_94:
[----:B------:R-:W-:Y:S05]  /*1dd0*/  BSYNC.RECONVERGENT B8 ;  /* 0x0000000000087941 */ /* 0x000fea0003800200 */
.L_x_93:
        /* <DEDUP_REMOVED lines=12> */
[----:B-----5:R-:W-:Y:S05]  /*1ea0*/  CALL.REL.NOINC `($__internal_4_$__cuda_sm3x_div_rn_noftz_f32_slowpath) ;  /* 0x0000004800f87944 */ /* 0x020fea0003c00000 */
[----:B------:R-:W-:-:S07]  /*1eb0*/  IMAD.MOV.U32 R6, RZ, RZ, R4 ;  /* 0x000000ffff067224 */ /* 0x000fce00078e0004 */
.L_x_96:
[----:B------:R-:W-:Y:S05]  /*1ec0*/  BSYNC.RECONVERGENT B8 ;  /* 0x0000000000087941 */ /* 0x000fea0003800200 */
.L_x_95:
[----:B------:R-:W-:Y:S01]  /*1ed0*/  FMUL R3, R50, 0.69999998807907104492 ;  /* 0x3f33333332037820 */ /* 0x000fe20000400000 */
[----:B------:R-:W-:Y:S01]  /*1ee0*/  FMUL R53, R53, 0.69999998807907104492 ;  /* 0x3f33333335357820 */ /* 0x000fe20000400000 */
[----:B------:R-:W-:Y:S01]  /*1ef0*/  FMUL R57, R57, 0.69999998807907104492 ;  /* 0x3f33333339397820 */ /* 0x000fe20000400000 */
[----:B------:R-:W-:Y:S01]  /*1f00*/  FMUL R49, R49, 0.44999998807907104492 ;  /* 0x3ee6666631317820 */ /* 0x000fe20000400000 */
[-C--:B------:R-:W-:Y:S01]  /*1f10*/  FMUL R2, R3, R0.reuse ;  /* 0x0000000003027220 */ /* 0x080fe20000400000 */
[----:B------:R-:W-:Y:S01]  /*1f20*/  FMUL R51, R51, 0.44999998807907104492 ;  /* 0x3ee6666633337820 */ /* 0x000fe20000400000 */
[----:B------:R-:W-:Y:S01]  /*1f30*/  FMUL R3, R54, 0.44999998807907104492 ;  /* 0x3ee6666636037820 */ /* 0x000fe20000400000 */
[----:B------:R-:W-:Y:S01]  /*1f40*/  FMUL R18, R49, R0 ;  /* 0x0000000031127220 */ /* 0x000fe20000400000 */
[----:B------:R-:W-:Y:S01]  /*1f50*/  FFMA R2, R53, R16, R2 ;  /* 0x0000001035027223 */ /* 0x000fe20000000002 */
[----:B------:R-:W-:Y:S01]  /*1f60*/  FMUL R0, R51, R0 ;  /* 0x0000000033007220 */ /* 0x000fe20000400000 */
[----:B------:R-:W-:Y:S01]  /*1f70*/  FMUL R55, R55, 0.44999998807907104492 ;  /* 0x3ee6666637377820 */ /* 0x000fe20000400000 */
[----:B------:R-:W-:Y:S01]  /*1f80*/  FFMA R18, R3, R16, R18 ;  /* 0x0000001003127223 */ /* 0x000fe20000000012 */
[----:B------:R-:W-:Y:S01]  /*1f90*/  FFMA R2, R57, R6, R2 ;  /* 0x0000000639027223 */ /* 0x000fe20000000002 */
[----:B------:R-:W-:Y:S01]  /*1fa0*/  FMUL R3, R56, 0.44999998807907104492 ;  /* 0x3ee6666638037820 */ /* 0x000fe20000400000 */
[----:B------:R-:W-:Y:S01]  /*1fb0*/  FFMA R0, R55, R16, R0 ;  /* 0x0000001037007223 */ /* 0x000fe20000000000 */
[----:B------:R-:W-:Y:S01]  /*1fc0*/  FMUL R41, R58, 0.44999998807907104492 ;  /* 0x3ee666663a297820 */ /* 0x000fe20000400000 */
[----:B------:R-:W0:Y:S01]  /*1fd0*/  F2F.F64.F32 R36, R2 ;  /* 0x0000000200247310 */ /* 0x000e220000201800 */
[----:B------:R-:W-:Y:S01]  /*1fe0*/  BSSY.RECONVERGENT B5, `(.L_x_97) ;  /* 0x0000007000057945 */ /* 0x000fe20003800200 */
[-C--:B------:R-:W-:Y:S01]  /*1ff0*/  FFMA R3, R3, R6.reuse, R18 ;  /* 0x0000000603037223 */ /* 0x080fe20000000012 */
[----:B------:R-:W-:Y:S01]  /*2000*/  FFMA R0, R41, R6, R0 ;  /* 0x0000000629007223 */ /* 0x000fe20000000000 */
[----:B------:R-:W-:Y:S01]  /*2010*/  MOV R6, 0x2050 ;  /* 0x0000205000067802 */ /* 0x000fe20000000f00 */
[----:B0-----:R-:W-:-:S10]  /*2020*/  DADD R4, -RZ, |R36| ;  /* 0x00000000ff047229 */ /* 0x001fd40000000524 */
[----:B------:R-:W-:-:S07]  /*2030*/  IMAD.MOV.U32 R49, RZ, RZ, R5 ;  /* 0x000000ffff317224 */ /* 0x000fce00078e0005 */
[----:B-----5:R-:W-:Y:S05]  /*2040*/  CALL.REL.NOINC `($_Z8simulateP8str_elemS0_ffPf$__internal_accurate_pow) ;  /* 0x0000005000347944 */ /* 0x020fea0003c00000 */
[----:B------:R-:W-:Y:S05]  /*2050*/  BSYNC.RECONVERGENT B5 ;  /* 0x0000000000057941 */ /* 0x000fea0003800200 */
.L_x_97:
[----:B------:R-:W-:Y:S01]  /*2060*/  DADD R48, R36, 2 ;  /* 0x4000000024307429 */ /* 0x000fe20000000000 */
[----:B------:R-:W0:Y:S01]  /*2070*/  F2F.F64.F32 R40, R3 ;  /* 0x0000000300287310 */ /* 0x000e220000201800 */
[C---:B------:R-:W-:Y:S01]  /*2080*/  FSETP.NEU.AND P0, PT, R2.reuse, RZ, PT ;  /* 0x000000ff0200720b */ /* 0x040fe20003f0d000 */
[----:B------:R-:W-:Y:S01]  /*2090*/  BSSY.RECONVERGENT B5, `(.L_x_98) ;  /* 0x000000f000057945 */ /* 0x000fe20003800200 */
[----:B------:R-:W-:Y:S02]  /*20a0*/  FSETP.NEU.AND P2, PT, R2, 1, PT ;  /* 0x3f8000000200780b */ /* 0x000fe40003f4d000 */
[----:B------:R-:W-:Y:S02]  /*20b0*/  FSEL R43, R4, RZ, P0 ;  /* 0x000000ff042b7208 */ /* 0x000fe40000000000 */
[----:B------:R-:W-:Y:S02]  /*20c0*/  FSEL R42, R42, RZ, P0 ;  /* 0x000000ff2a2a7208 */ /* 0x000fe40000000000 */
[----:B------:R-:W-:-:S04]  /*20d0*/  LOP3.LUT R5, R49, 0x7ff00000, RZ, 0xc0, !PT ;  /* 0x7ff0000031057812 */ /* 0x000fc800078ec0ff */
[----:B------:R-:W-:Y:S01]  /*20e0*/  ISETP.NE.AND P1, PT, R5, 0x7ff00000, PT ;  /* 0x7ff000000500780c */ /* 0x000fe20003f25270 */
[----:B0-----:R-:W-:-:S10]  /*20f0*/  DADD R48, -RZ, |R40| ;  /* 0x00000000ff307229 */ /* 0x001fd40000000528 */
[----:B------:R-:W-:Y:S02]  /*2100*/  IMAD.MOV.U32 R4, RZ, RZ, R48 ;  /* 0x000000ffff047224 */ /* 0x000fe400078e0030 */
[----:B------:R-:W-:Y:S05]  /*2110*/  @P1 BRA `(.L_x_99) ;  /* 0x0000000000181947 */ /* 0x000fea0003800000 */
[----:B------:R-:W-:-:S13]  /*2120*/  FSETP.NAN.AND P0, PT, R2, R2, PT ;  /* 0x000000020200720b */ /* 0x000fda0003f08000 */
[----:B------:R-:W-:Y:S01]  /*2130*/  @P0 DADD R42, R36, 2 ;  /* 0x40000000242a0429 */ /* 0x000fe20000000000 */
[----:B------:R-:W-:Y:S10]  /*2140*/  @P0 BRA `(.L_x_99) ;  /* 0x00000000000c0947 */ /* 0x000ff40003800000 */
[----:B------:R-:W-:-:S14]  /*2150*/  DSETP.NEU.AND P0, PT, |R36|, +INF , PT ;  /* 0x7ff000002400742a */ /* 0x000fdc0003f0d200 */
[----:B------:R-:W-:Y:S01]  /*2160*/  @!P0 MOV R42, 0x0 ;  /* 0x00000000002a8802 */ /* 0x000fe20000000f00 */
[----:B------:R-:W-:-:S07]  /*2170*/  @!P0 IMAD.MOV.U32 R43, RZ, RZ, 0x7ff00000 ;  /* 0x7ff00000ff2b8424 */ /* 0x000fce00078e00ff */
.L_x_99:
[----:B------:R-:W-:Y:S05]  /*2180*/  BSYNC.RECONVERGENT B5 ;  /* 0x0000000000057941 */ /* 0x000fea0003800200 */
.L_x_98:
[----:B------:R-:W-:Y:S01]  /*2190*/  BSSY.RECONVERGENT B5, `(.L_x_100) ;  /* 0x0000005000057945 */ /* 0x000fe20003800200 */
[----:B------:R-:W-:Y:S02]  /*21a0*/  FSEL R62, R42, RZ, P2 ;  /* 0x000000ff2a3e7208 */ /* 0x000fe40001000000 */
[----:B------:R-:W-:Y:S02]  /*21b0*/  FSEL R63, R43, 1.875, P2 ;  /* 0x3ff000002b3f7808 */ /* 0x000fe40001000000 */
[----:B------:R-:W-:-:S07]  /*21c0*/  MOV R6, 0x21e0 ;  /* 0x000021e000067802 */ /* 0x000fce0000000f00 */
[----:B------:R-:W-:Y:S05]  /*21d0*/  CALL.REL.NOINC `($_Z8simulateP8str_elemS0_ffPf$__internal_accurate_pow) ;  /* 0x0000004c00d07944 */ /* 0x000fea0003c00000 */
[----:B------:R-:W-:Y:S05]  /*21e0*/  BSYNC.RECONVERGENT B5 ;  /* 0x0000000000057941 */ /* 0x000fea0003800200 */
.L_x_100:
        /* <DEDUP_REMOVED lines=17> */
.L_x_102:
[----:B------:R-:W-:Y:S05]  /*2300*/  BSYNC.RECONVERGENT B5 ;  /* 0x0000000000057941 */ /* 0x000fea0003800200 */
.L_x_101:
[----:B------:R-:W-:Y:S01]  /*2310*/  FSEL R2, R42, RZ, P2 ;  /* 0x000000ff2a027208 */ /* 0x000fe20001000000 */
[----:B------:R-:W-:Y:S01]  /*2320*/  BSSY.RECONVERGENT B5, `(.L_x_103) ;  /* 0x0000006000057945 */ /* 0x000fe20003800200 */
[----:B------:R-:W-:Y:S02]  /*2330*/  FSEL R3, R43, 1.875, P2 ;  /* 0x3ff000002b037808 */ /* 0x000fe40001000000 */
[----:B------:R-:W-:Y:S02]  /*2340*/  MOV R49, R5 ;  /* 0x0000000500317202 */ /* 0x000fe40000000f00 */
[----:B------:R-:W-:Y:S02]  /*2350*/  MOV R6, 0x2380 ;  /* 0x0000238000067802 */ /* 0x000fe40000000f00 */
[----:B------:R-:W-:-:S11]  /*2360*/  DADD R62, R62, R2 ;  /* 0x000000003e3e7229 */ /* 0x000fd60000000002 */
[----:B------:R-:W-:Y:S05]  /*2370*/  CALL.REL.NOINC `($_Z8simulateP8str_elemS0_ffPf$__internal_accurate_pow) ;  /* 0x0000004c00687944 */ /* 0x000fea0003c00000 */
[----:B------:R-:W-:Y:S05]  /*2380*/  BSYNC.RECONVERGENT B5 ;  /* 0x0000000000057941 */ /* 0x000fea0003800200 */
.L_x_103:
[----:B------:R-:W-:Y:S01]  /*2390*/  DADD R2, R36, 2 ;  /* 0x4000000024027429 */ /* 0x000fe20000000000 */
[C---:B------:R-:W-:Y:S01]  /*23a0*/  FSETP.NEU.AND P0, PT, R0.reuse, RZ, PT ;  /* 0x000000ff0000720b */ /* 0x040fe20003f0d000 */
[----:B------:R-:W-:Y:S01]  /*23b0*/  BSSY.RECONVERGENT B5, `(.L_x_104) ;  /* 0x000000d000057945 */ /* 0x000fe20003800200 */
        /* <DEDUP_REMOVED lines=12> */
.L_x_105:
[----:B------:R-:W-:Y:S05]  /*2480*/  BSYNC.RECONVERGENT B5 ;  /* 0x0000000000057941 */ /* 0x000fea0003800200 */
.L_x_104:
[----:B------:R-:W-:Y:S01]  /*2490*/  FSEL R64, R42, RZ, P2 ;  /* 0x000000ff2a407208 */ /* 0x000fe20001000000 */
[----:B------:R-:W-:Y:S01]  /*24a0*/  IMAD.MOV.U32 R3, RZ, RZ, 0x3fd80000 ;  /* 0x3fd80000ff037424 */ /* 0x000fe200078e00ff */
[----:B------:R-:W-:Y:S01]  /*24b0*/  FSEL R65, R43, 1.875, P2 ;  /* 0x3ff000002b417808 */ /* 0x000fe20001000000 */
[----:B------:R-:W-:Y:S01]  /*24c0*/  BSSY.RECONVERGENT B5, `(.L_x_106) ;  /* 0x0000018000057945 */ /* 0x000fe20003800200 */
        /* <DEDUP_REMOVED lines=20> */
[----:B------:R-:W-:Y:S05]  /*2610*/  CALL.REL.NOINC `($__internal_3_$__cuda_sm20_dsqrt_rn_f64_mediumpath_v1) ;  /* 0x0000004000747944 */ /* 0x000fea0003c00000 */
[----:B------:R-:W-:Y:S01]  /*2620*/  IMAD.MOV.U32 R36, RZ, RZ, R4 ;  /* 0x000000ffff247224 */ /* 0x000fe200078e0004 */
[----:B------:R-:W-:-:S07]  /*2630*/  MOV R37, R5 ;  /* 0x0000000500257202 */ /* 0x000fce0000000f00 */
.L_x_107:
[----:B------:R-:W-:Y:S05]  /*2640*/  BSYNC.RECONVERGENT B5 ;  /* 0x0000000000057941 */ /* 0x000fea0003800200 */
.L_x_106:
        /* <DEDUP_REMOVED lines=14> */
.L_x_109:
[----:B------:R-:W-:Y:S05]  /*2730*/  BSYNC.RECONVERGENT B8 ;  /* 0x0000000000087941 */ /* 0x000fea0003800200 */
.L_x_108:
[----:B------:R-:W-:Y:S01]  /*2740*/  FSETP.GE.AND P0, PT, R28, R4, PT ;  /* 0x000000041c00720b */ /* 0x000fe20003f06000 */
[----:B------:R-:W-:-:S12]  /*2750*/  VIADD R0, R9, 0x1 ;  /* 0x0000000109007836 */ /* 0x000fd80000000000 */
[----:B------:R-:W-:-:S05]  /*2760*/  @!P0 IADD3 R0, PT, PT, R9, RZ, RZ ;  /* 0x000000ff09008210 */ /* 0x000fca0007ffe0ff */
[----:B------:R-:W-:-:S07]  /*2770*/  IMAD.MOV.U32 R9, RZ, RZ, R0 ;  /* 0x000000ffff097224 */ /* 0x000fce00078e0000 */
.L_x_82:
[----:B------:R-:W-:Y:S05]  /*2780*/  BSYNC.RECONVERGENT B7 ;  /* 0x0000000000077941 */ /* 0x000fea0003800200 */
.L_x_81:
[----:B------:R-:W-:Y:S01]  /*2790*/  IMAD.IADD R0, R14, 0x1, -R7 ;  /* 0x000000010e007824 */ /* 0x000fe200078e0a07 */
[----:B------:R-:W0:Y:S01]  /*27a0*/  I2F.F64 R28, R22 ;  /* 0x00000016001c7312 */ /* 0x000e220000201c00 */
[C---:B------:R-:W-:Y:S01]  /*27b0*/  IMAD.IADD R6, R19.reuse, 0x1, -R8 ;  /* 0x0000000113067824 */ /* 0x040fe200078e0a08 */
[----:B------:R-:W-:Y:S01]  /*27c0*/  UMOV UR8, 0xd2f1a9fc ;  /* 0xd2f1a9fc00087882 */ /* 0x000fe20000000000 */
[----:B------:R-:W-:Y:S01]  /*27d0*/  UMOV UR9, 0x3f50624d ;  /* 0x3f50624d00097882 */ /* 0x000fe20000000000 */
[----:B------:R-:W-:-:S04]  /*27e0*/  ISETP.NE.AND P0, PT, R19, R8, PT ;  /* 0x000000081300720c */ /* 0x000fc80003f05270 */
[----:B------:R-:W1:Y:S01]  /*27f0*/  I2F.F64 R4, R0 ;  /* 0x0000000000047312 */ /* 0x000e620000201c00 */
[----:B------:R-:W-:-:S04]  /*2800*/  ISETP.EQ.OR P0, PT, R22, RZ, !P0 ;  /* 0x000000ff1600720c */ /* 0x000fc80004702670 */
[----:B------:R-:W-:Y:S01]  /*2810*/  ISETP.EQ.OR P0, PT, R14, R7, P0 ;  /* 0x000000070e00720c */ /* 0x000fe20000702670 */
[----:B0-----:R-:W-:Y:S02]  /*2820*/  DFMA R28, R28, UR8, -R38 ;  /* 0x000000081c1c7c2b */ /* 0x001fe40008000826 */
[----:B------:R-:W0:Y:S01]  /*2830*/  I2F.F64 R2, R6 ;  /* 0x0000000600027312 */ /* 0x000e220000201c00 */
[----:B-1----:R-:W-:-:S07]  /*2840*/  DFMA R4, R4, UR8, -R32 ;  /* 0x0000000804047c2b */ /* 0x002fce0008000820 */
[----:B------:R-:W-:Y:S01]  /*2850*/  F2F.F64.F32 R52, R52 ;  /* 0x0000003400347310 */ /* 0x000fe20000201800 */
[----:B0-----:R-:W-:-:S07]  /*2860*/  DFMA R34, R2, UR8, -R34 ;  /* 0x0000000802227c2b */ /* 0x001fce0008000822 */
[----:B------:R-:W0:Y:S08]  /*2870*/  F2F.F32.F64 R28, R28 ;  /* 0x0000001c001c7310 */ /* 0x000e300000301000 */
[----:B------:R-:W1:Y:S08]  /*2880*/  F2F.F32.F64 R4, R4 ;  /* 0x0000000400047310 */ /* 0x000e700000301000 */
[----:B------:R-:W-:Y:S08]  /*2890*/  F2F.F32.F64 R34, R34 ;  /* 0x0000002200227310 */ /* 0x000ff00000301000 */
[----:B------:R-:W-:Y:S08]  /*28a0*/  F2F.F64.F32 R2, R17 ;  /* 0x0000001100027310 */ /* 0x000ff00000201800 */
[----:B------:R-:W-:Y:S08]  /*28b0*/  F2F.F64.F32 R40, R59 ;  /* 0x0000003b00287310 */ /* 0x000ff00000201800 */
[----:B0-----:R-:W0:Y:S08]  /*28c0*/  F2F.F64.F32 R38, R28 ;  /* 0x0000001c00267310 */ /* 0x001e300000201800 */
[----:B-1----:R-:W1:Y:S01]  /*28d0*/  F2F.F64.F32 R32, R4 ;  /* 0x0000000400207310 */ /* 0x002e620000201800 */
[----:B0-----:R-:W-:-:S07]  /*28e0*/  DFMA R38, R38, -15, R40 ;  /* 0xc02e00002626782b */ /* 0x001fce0000000028 */
[----:B------:R-:W0:Y:S01]  /*28f0*/  F2F.F64.F32 R36, R34 ;  /* 0x0000002200247310 */ /* 0x000e220000201800 */
[----:B-1----:R-:W-:-:S07]  /*2900*/  DFMA R32, R32, -15, R52 ;  /* 0xc02e00002020782b */ /* 0x002fce0000000034 */
[----:B------:R1:W2:Y:S01]  /*2910*/  F2F.F32.F64 R16, R38 ;  /* 0x0000002600107310 */ /* 0x0002a20000301000 */
[----:B0-----:R-:W-:-:S07]  /*2920*/  DFMA R2, R36, -15, R2 ;  /* 0xc02e00002402782b */ /* 0x001fce0000000002 */
[----:B------:R1:W0:Y:S08]  /*2930*/  F2F.F32.F64 R18, R32 ;  /* 0x0000002000127310 */ /* 0x0002300000301000 */
[----:B------:R1:W3:Y:S01]  /*2940*/  F2F.F32.F64 R17, R2 ;  /* 0x0000000200117310 */ /* 0x0002e20000301000 */
[----:B--2---:R-:W-:Y:S05]  /*2950*/  @P0 BRA `(.L_x_47) ;  /* 0x0000001000400947 */ /* 0x004fea0003800000 */
[----:B------:R-:W2:Y:S01]  /*2960*/  LDC.64 R34, c[0x0][0x380] ;  /* 0x0000e000ff227b82 */ /* 0x000ea20000000a00 */
[C---:B-1----:R-:W-:Y:S02]  /*2970*/  IMAD R3, R14.reuse, 0x2710, R12 ;  /* 0x000027100e037824 */ /* 0x042fe400078e020c */
[--C-:B------:R-:W-:Y:S02]  /*2980*/  IMAD R29, R14, 0x64, R19.reuse ;  /* 0x000000640e1d7824 */ /* 0x100fe400078e0213 */
[----:B------:R-:W-:Y:S01]  /*2990*/  IMAD R5, R7, 0x64, R19 ;  /* 0x0000006407057824 */ /* 0x000fe200078e0213 */
[----:B------:R-:W-:Y:S01]  /*29a0*/  IADD3 R3, PT, PT, R10, R3, RZ ;  /* 0x000000030a037210 */ /* 0x000fe20007ffe0ff */
[--C-:B------:R-:W-:Y:S02]  /*29b0*/  IMAD R29, R29, 0x64, R10.reuse ;  /* 0x000000641d1d7824 */ /* 0x100fe400078e020a */
[----:B------:R-:W-:Y:S02]  /*29c0*/  IMAD R5, R5, 0x64, R10 ;  /* 0x0000006405057824 */ /* 0x000fe400078e020a */
[----:B------:R-:W-:-:S02]  /*29d0*/  VIADD R37, R20, 0xffffffff ;  /* 0xffffffff14257836 */ /* 0x000fc40000000000 */
[----:B--2---:R-:W-:-:S04]  /*29e0*/  IMAD.WIDE.U32 R32, R3, 0x2c, R34 ;  /* 0x0000002c03207825 */ /* 0x004fc800078e0022 */
[--C-:B------:R-:W-:Y:S01]  /*29f0*/  IMAD.WIDE.U32 R2, R29, 0x2c, R34.reuse ;  /* 0x0000002c1d027825 */ /* 0x100fe200078e0022 */
[----:B------:R-:W2:Y:S03]  /*2a00*/  LDG.E R39, desc[UR4][R32.64] ;  /* 0x0000000420277981 */ /* 0x000ea6000c1e1900 */
[----:B------:R-:W-:Y:S01]  /*2a10*/  VIADD R29, R21, 0xffffffff ;  /* 0xffffffff151d7836 */ /* 0x000fe20000000000 */
[----:B------:R-:W4:Y:S01]  /*2a20*/  LDG.E R57, desc[UR4][R2.64] ;  /* 0x0000000402397981 */ /* 0x000f22000c1e1900 */
[----:B------:R-:W-:-:S03]  /*2a30*/  IMAD.WIDE.U32 R4, R5, 0x2c, R34 ;  /* 0x0000002c05047825 */ /* 0x000fc600078e0022 */
[----:B------:R-:W5:Y:S01]  /*2a40*/  LDG.E R49, desc[UR4][R32.64+0x4] ;  /* 0x0000040420317981 */ /* 0x000f62000c1e1900 */
[----:B------:R-:W-:-:S03]  /*2a50*/  IMAD.WIDE.U32 R28, R29, 0x2c, R34 ;  /* 0x0000002c1d1c7825 */ /* 0x000fc600078e0022 */
[----:B------:R-:W3:Y:S01]  /*2a60*/  LDG.E R51, desc[UR4][R4.64] ;  /* 0x0000000404337981 */ /* 0x000ee2000c1e1900 */
[----:B------:R-:W-:Y:S02]  /*2a70*/  VIADD R41, R24, 0xffffffff ;  /* 0xffffffff18297836 */ /* 0x000fe40000000000 */
[--C-:B------:R-:W-:Y:S01]  /*2a80*/  IMAD.WIDE.U32 R36, R37, 0x2c, R34.reuse ;  /* 0x0000002c25247825 */ /* 0x100fe200078e0022 */
[----:B------:R-:W5:Y:S03]  /*2a90*/  LDG.E R59, desc[UR4][R28.64] ;  /* 0x000000041c3b7981 */ /* 0x000f66000c1e1900 */
[----:B------:R-:W-:Y:S01]  /*2aa0*/  IMAD.WIDE.U32 R34, R41, 0x2c, R34 ;  /* 0x0000002c29227825 */ /* 0x000fe200078e0022 */
[----:B------:R-:W5:Y:S04]  /*2ab0*/  LDG.E R55, desc[UR4][R36.64] ;  /* 0x0000000424377981 */ /* 0x000f68000c1e1900 */
[----:B------:R-:W5:Y:S04]  /*2ac0*/  LDG.E R61, desc[UR4][R34.64] ;  /* 0x00000004223d7981 */ /* 0x000f68000c1e1900 */
[----:B------:R-:W5:Y:S04]  /*2ad0*/  LDG.E R6, desc[UR4][R32.64+0x8] ;  /* 0x0000080420067981 */ /* 0x000f68000c1e1900 */
[----:B------:R-:W5:Y:S04]  /*2ae0*/  LDG.E R52, desc[UR4][R2.64+0x4] ;  /* 0x0000040402347981 */ /* 0x000f68000c1e1900 */
[----:B------:R-:W5:Y:S04]  /*2af0*/  LDG.E R53, desc[UR4][R2.64+0x8] ;  /* 0x0000080402357981 */ /* 0x000f68000c1e1900 */
[----:B------:R-:W5:Y:S04]  /*2b00*/  LDG.E R43, desc[UR4][R4.64+0x4] ;  /* 0x00000404042b7981 */ /* 0x000f68000c1e1900 */
[----:B------:R-:W5:Y:S04]  /*2b10*/  LDG.E R40, desc[UR4][R4.64+0x8] ;  /* 0x0000080404287981 */ /* 0x000f68000c1e1900 */
[----:B------:R-:W5:Y:S04]  /*2b20*/  LDG.E R41, desc[UR4][R36.64+0x4] ;  /* 0x0000040424297981 */ /* 0x000f68000c1e1900 */
[----:B------:R2:W5:Y:S04]  /*2b30*/  LDG.E R0, desc[UR4][R36.64+0x8] ;  /* 0x0000080424007981 */ /* 0x000568000c1e1900 */
[----:B------:R-:W5:Y:S04]  /*2b40*/  LDG.E R48, desc[UR4][R28.64+0x4] ;  /* 0x000004041c307981 */ /* 0x000f68000c1e1900 */
[----:B------:R1:W5:Y:S04]  /*2b50*/  LDG.E R50, desc[UR4][R28.64+0x8] ;  /* 0x000008041c327981 */ /* 0x000368000c1e1900 */
[----:B------:R-:W5:Y:S04]  /*2b60*/  LDG.E R38, desc[UR4][R34.64+0x4] ;  /* 0x0000040422267981 */ /* 0x000f68000c1e1900 */
[----:B------:R0:W5:Y:S01]  /*2b70*/  LDG.E R42, desc[UR4][R34.64+0x8] ;  /* 0x00000804222a7981 */ /* 0x000162000c1e1900 */
[----:B------:R-:W-:Y:S01]  /*2b80*/  BSSY.RECONVERGENT B5, `(.L_x_110) ;  /* 0x0000030000057945 */ /* 0x000fe20003800200 */
[----:B--2---:R-:W-:-:S04]  /*2b90*/  FADD R36, R26, R39 ;  /* 0x000000271a247221 */ /* 0x004fc80000000000 */
[----:B----4-:R-:W-:-:S04]  /*2ba0*/  FADD R36, R36, R57 ;  /* 0x0000003924247221 */ /* 0x010fc80000000000 */
[----:B---3--:R-:W-:-:S04]  /*2bb0*/  FADD R36, R51, R36 ;  /* 0x0000002433247221 */ /* 0x008fc80000000000 */
[----:B-----5:R-:W-:-:S04]  /*2bc0*/  FADD R36, R36, R59 ;  /* 0x0000003b24247221 */ /* 0x020fc80000000000 */
[----:B------:R-:W-:-:S04]  /*2bd0*/  FADD R36, R55, R36 ;  /* 0x0000002437247221 */ /* 0x000fc80000000000 */
[----:B------:R-:W-:-:S04]  /*2be0*/  FADD R36, R36, R61 ;  /* 0x0000003d24247221 */ /* 0x000fc80000000000 */
[----:B------:R-:W-:Y:S01]  /*2bf0*/  FADD R27, R27, R36 ;  /* 0x000000241b1b7221 */ /* 0x000fe20000000000 */
[----:B------:R-:W-:Y:S01]  /*2c00*/  FADD R33, R44, R49 ;  /* 0x000000312c217221 */ /* 0x000fe20000000000 */
[----:B------:R-:W-:Y:S02]  /*2c10*/  FADD R36, R45, R6 ;  /* 0x000000062d247221 */ /* 0x000fe40000000000 */
[----:B------:R-:W-:Y:S01]  /*2c20*/  FFMA R27, R27, -0.125, R26 ;  /* 0xbe0000001b1b7823 */ /* 0x000fe2000000001a */
[----:B------:R-:W-:-:S03]  /*2c30*/  FADD R52, R33, R52 ;  /* 0x0000003421347221 */ /* 0x000fc60000000000 */
[----:B------:R-:W2:Y:S01]  /*2c40*/  F2F.F64.F32 R2, R27 ;  /* 0x0000001b00027310 */ /* 0x000ea20000201800 */
[----:B------:R-:W-:Y:S01]  /*2c50*/  FADD R53, R36, R53 ;  /* 0x0000003524357221 */ /* 0x000fe20000000000 */
[----:B------:R-:W-:Y:S01]  /*2c60*/  FADD R55, -R26, R55 ;  /* 0x000000371a377221 */ /* 0x000fe20000000100 */
[----:B------:R-:W-:Y:S01]  /*2c70*/  FADD R4, -R44, R43 ;  /* 0x0000002b2c047221 */ /* 0x000fe20000000100 */
[----:B------:R-:W-:Y:S01]  /*2c80*/  FADD R43, R43, R52 ;  /* 0x000000342b2b7221 */ /* 0x000fe20000000000 */
[----:B------:R-:W-:Y:S01]  /*2c90*/  FADD R5, -R45, R40 ;  /* 0x000000282d057221 */ /* 0x000fe20000000100 */
[----:B------:R-:W-:Y:S01]  /*2ca0*/  FADD R53, R40, R53 ;  /* 0x0000003528357221 */ /* 0x000fe20000000000 */
[----:B-1----:R-:W-:Y:S01]  /*2cb0*/  FADD R28, -R44, R41 ;  /* 0x000000292c1c7221 */ /* 0x002fe20000000100 */
[----:B------:R-:W-:Y:S01]  /*2cc0*/  FADD R51, -R26, R51 ;  /* 0x000000331a337221 */ /* 0x000fe20000000100 */
[-C--:B------:R-:W-:Y:S01]  /*2cd0*/  FMUL R32, R55, R5.reuse ;  /* 0x0000000537207220 */ /* 0x080fe20000400000 */
[----:B------:R-:W-:Y:S01]  /*2ce0*/  FADD R29, -R45, R0 ;  /* 0x000000002d1d7221 */ /* 0x000fe20000000100 */
[----:B------:R-:W-:Y:S01]  /*2cf0*/  FMUL R5, R28, R5 ;  /* 0x000000051c057220 */ /* 0x000fe20000400000 */
[----:B------:R-:W-:Y:S01]  /*2d00*/  FADD R48, R43, R48 ;  /* 0x000000302b307221 */ /* 0x000fe20000000000 */
[----:B------:R-:W-:Y:S01]  /*2d10*/  FADD R53, R53, R50 ;  /* 0x0000003235357221 */ /* 0x000fe20000000000 */
[-C--:B------:R-:W-:Y:S01]  /*2d20*/  FFMA R32, R51, R29.reuse, -R32 ;  /* 0x0000001d33207223 */ /* 0x080fe20000000820 */
[----:B------:R-:W-:Y:S01]  /*2d30*/  FADD R49, -R44, R49 ;  /* 0x000000312c317221 */ /* 0x000fe20000000100 */
[----:B------:R-:W-:Y:S01]  /*2d40*/  FADD R41, R41, R48 ;  /* 0x0000003029297221 */ /* 0x000fe20000000000 */
[----:B------:R-:W-:Y:S01]  /*2d50*/  FADD R53, R0, R53 ;  /* 0x0000003500357221 */ /* 0x000fe20000000000 */
[----:B0-----:R-:W-:Y:S01]  /*2d60*/  FMUL R34, R55, R4 ;  /* 0x0000000437227220 */ /* 0x001fe20000400000 */
[----:B------:R-:W-:Y:S01]  /*2d70*/  FFMA R33, R4, R29, -R5 ;  /* 0x0000001d04217223 */ /* 0x000fe20000000805 */
[----:B--2---:R-:W-:Y:S01]  /*2d80*/  DADD R4, -RZ, |R2| ;  /* 0x00000000ff047229 */ /* 0x004fe20000000502 */
[----:B------:R-:W-:Y:S01]  /*2d90*/  FADD R26, -R26, R39 ;  /* 0x000000271a1a7221 */ /* 0x000fe20000000100 */
[----:B------:R-:W-:Y:S01]  /*2da0*/  FMUL R49, R49, R32 ;  /* 0x0000002031317220 */ /* 0x000fe20000400000 */
[----:B------:R-:W-:Y:S01]  /*2db0*/  FADD R38, R41, R38 ;  /* 0x0000002629267221 */ /* 0x000fe20000000000 */
[----:B------:R-:W-:Y:S01]  /*2dc0*/  FADD R53, R53, R42 ;  /* 0x0000002a35357221 */ /* 0x000fe20000000000 */
[----:B------:R-:W-:Y:S01]  /*2dd0*/  FFMA R34, R51, R28, -R34 ;  /* 0x0000001c33227223 */ /* 0x000fe20000000822 */
[----:B------:R-:W-:Y:S01]  /*2de0*/  FFMA R33, R26, R33, -R49 ;  /* 0x000000211a217223 */ /* 0x000fe20000000831 */
[----:B------:R-:W-:Y:S01]  /*2df0*/  FADD R0, -R45, R6 ;  /* 0x000000062d007221 */ /* 0x000fe20000000100 */
[----:B------:R-:W-:Y:S01]  /*2e00*/  FADD R47, R47, R38 ;  /* 0x000000262f2f7221 */ /* 0x000fe20000000000 */
[----:B------:R-:W-:Y:S01]  /*2e10*/  FADD R46, R46, R53 ;  /* 0x000000352e2e7221 */ /* 0x000fe20000000000 */
[----:B------:R-:W-:Y:S01]  /*2e20*/  MOV R49, R5 ;  /* 0x0000000500317202 */ /* 0x000fe20000000f00 */
[----:B------:R-:W-:Y:S01]  /*2e30*/  FFMA R0, R0, R34, R33 ;  /* 0x0000002200007223 */ /* 0x000fe20000000021 */
[----:B------:R-:W-:Y:S01]  /*2e40*/  FFMA R44, R47, -0.125, R44 ;  /* 0xbe0000002f2c7823 */ /* 0x000fe2000000002c */
[----:B------:R-:W-:Y:S01]  /*2e50*/  FFMA R45, R46, -0.125, R45 ;  /* 0xbe0000002e2d7823 */ /* 0x000fe2000000002d */
[----:B------:R-:W-:-:S07]  /*2e60*/  MOV R6, 0x2e80 ;  /* 0x00002e8000067802 */ /* 0x000fce0000000f00 */
[----:B------:R-:W-:Y:S05]  /*2e70*/  CALL.REL.NOINC `($_Z8simulateP8str_elemS0_ffPf$__internal_accurate_pow) ;  /* 0x0000004000a87944 */ /* 0x000fea0003c00000 */
[----:B------:R-:W-:Y:S05]  /*2e80*/  BSYNC.RECONVERGENT B5 ;  /* 0x0000000000057941 */ /* 0x000fea0003800200 */
.L_x_110:
[----:B------:R-:W-:Y:S01]  /*2e90*/  DADD R32, R2, 2 ;  /* 0x4000000002207429 */ /* 0x000fe20000000000 */
[----:B------:R-:W0:Y:S01]  /*2ea0*/  F2F.F64.F32 R28, R44 ;  /* 0x0000002c001c7310 */ /* 0x000e220000201800 */
[----:B------:R-:W-:Y:S01]  /*2eb0*/  FSETP.NEU.AND P0, PT, R27, RZ, PT ;  /* 0x000000ff1b00720b */ /* 0x000fe20003f0d000 */
[----:B------:R-:W-:Y:S07]  /*2ec0*/  BSSY.RECONVERGENT B5, `(.L_x_111) ;  /* 0x000000d000057945 */ /* 0x000fee0003800200 */
[----:B------:R-:W-:-:S02]  /*2ed0*/  LOP3.LUT R32, R33, 0x7ff00000, RZ, 0xc0, !PT ;  /* 0x7ff0000021207812 */ /* 0x000fc400078ec0ff */
[----:B------:R-:W-:Y:S02]  /*2ee0*/  FSEL R33, R4, RZ, P0 ;  /* 0x000000ff04217208 */ /* 0x000fe40000000000 */
[----:B------:R-:W-:Y:S01]  /*2ef0*/  ISETP.NE.AND P1, PT, R32, 0x7ff00000, PT ;  /* 0x7ff000002000780c */ /* 0x000fe20003f25270 */
[----:B0-----:R-:W-:Y:S01]  /*2f00*/  DADD R4, -RZ, |R28| ;  /* 0x00000000ff047229 */ /* 0x001fe2000000051c */
[----:B------:R-:W-:-:S11]  /*2f10*/  FSEL R32, R42, RZ, P0 ;  /* 0x000000ff2a207208 */ /* 0x000fd60000000000 */
[----:B------:R-:W-:Y:S05]  /*2f20*/  @P1 BRA `(.L_x_112) ;  /* 0x0000000000181947 */ /* 0x000fea0003800000 */
[----:B------:R-:W-:-:S13]  /*2f30*/  FSETP.NAN.AND P0, PT, R27, R27, PT ;  /* 0x0000001b1b00720b */ /* 0x000fda0003f08000 */
[----:B------:R-:W-:Y:S01]  /*2f40*/  @P0 DADD R32, R2, 2 ;  /* 0x4000000002200429 */ /* 0x000fe20000000000 */
[----:B------:R-:W-:Y:S10]  /*2f50*/  @P0 BRA `(.L_x_112) ;  /* 0x00000000000c0947 */ /* 0x000ff40003800000 */
[----:B------:R-:W-:-:S14]  /*2f60*/  DSETP.NEU.AND P0, PT, |R2|, +INF , PT ;  /* 0x7ff000000200742a */ /* 0x000fdc0003f0d200 */
[----:B------:R-:W-:Y:S02]  /*2f70*/  @!P0 IMAD.MOV.U32 R32, RZ, RZ, 0x0 ;  /* 0x00000000ff208424 */ /* 0x000fe400078e00ff */
[----:B------:R-:W-:-:S07]  /*2f80*/  @!P0 IMAD.MOV.U32 R33, RZ, RZ, 0x7ff00000 ;  /* 0x7ff00000ff218424 */ /* 0x000fce00078e00ff */
.L_x_112:
[----:B------:R-:W-:Y:S05]  /*2f90*/  BSYNC.RECONVERGENT B5 ;  /* 0x0000000000057941 */ /* 0x000fea0003800200 */
.L_x_111:
[----:B------:R-:W-:Y:S01]  /*2fa0*/  BSSY.RECONVERGENT B5, `(.L_x_113) ;  /* 0x0000004000057945 */ /* 0x000fe20003800200 */
[----:B------:R-:W-:Y:S01]  /*2fb0*/  IMAD.MOV.U32 R49, RZ, RZ, R5 ;  /* 0x000000ffff317224 */ /* 0x000fe200078e0005 */
[----:B------:R-:W-:-:S07]  /*2fc0*/  MOV R6, 0x2fe0 ;  /* 0x00002fe000067802 */ /* 0x000fce0000000f00 */
[----:B------:R-:W-:Y:S05]  /*2fd0*/  CALL.REL.NOINC `($_Z8simulateP8str_elemS0_ffPf$__internal_accurate_pow) ;  /* 0x0000004000507944 */ /* 0x000fea0003c00000 */
[----:B------:R-:W-:Y:S05]  /*2fe0*/  BSYNC.RECONVERGENT B5 ;  /* 0x0000000000057941 */ /* 0x000fea0003800200 */
.L_x_113:
[----:B------:R-:W-:Y:S01]  /*2ff0*/  DADD R2, R28, 2 ;  /* 0x400000001c027429 */ /* 0x000fe20000000000 */
[----:B------:R-:W-:Y:S01]  /*3000*/  FSETP.NEU.AND P0, PT, R44, RZ, PT ;  /* 0x000000ff2c00720b */ /* 0x000fe20003f0d000 */
[----:B------:R-:W-:Y:S01]  /*3010*/  BSSY.RECONVERGENT B5, `(.L_x_114) ;  /* 0x0000011000057945 */ /* 0x000fe20003800200 */
[----:B------:R-:W-:Y:S02]  /*3020*/  FSETP.NEU.AND P3, PT, R27, 1, PT ;  /* 0x3f8000001b00780b */ /* 0x000fe40003f6d000 */
[----:B------:R-:W-:Y:S02]  /*3030*/  FSEL R43, R4, RZ, P0 ;  /* 0x000000ff042b7208 */ /* 0x000fe40000000000 */
[----:B------:R-:W-:Y:S02]  /*3040*/  FSETP.NEU.AND P2, PT, R44, 1, PT ;  /* 0x3f8000002c00780b */ /* 0x000fe40003f4d000 */
[----:B------:R-:W-:Y:S02]  /*3050*/  FSEL R42, R42, RZ, P0 ;  /* 0x000000ff2a2a7208 */ /* 0x000fe40000000000 */
[----:B------:R-:W-:-:S02]  /*3060*/  LOP3.LUT R5, R3, 0x7ff00000, RZ, 0xc0, !PT ;  /* 0x7ff0000003057812 */ /* 0x000fc400078ec0ff */
[----:B------:R0:W1:Y:S01]  /*3070*/  F2F.F64.F32 R2, R45 ;  /* 0x0000002d00027310 */ /* 0x0000620000201800 */
[----:B------:R-:W-:Y:S02]  /*3080*/  FSEL R4, R32, RZ, P3 ;  /* 0x000000ff20047208 */ /* 0x000fe40001800000 */
[----:B------:R-:W-:Y:S02]  /*3090*/  ISETP.NE.AND P1, PT, R5, 0x7ff00000, PT ;  /* 0x7ff000000500780c */ /* 0x000fe40003f25270 */
[----:B------:R-:W-:-:S11]  /*30a0*/  FSEL R5, R33, 1.875, P3 ;  /* 0x3ff0000021057808 */ /* 0x000fd60001800000 */
[----:B01----:R-:W-:Y:S05]  /*30b0*/  @P1 BRA `(.L_x_115) ;  /* 0x0000000000181947 */ /* 0x003fea0003800000 */
[----:B------:R-:W-:-:S13]  /*30c0*/  FSETP.NAN.AND P0, PT, R44, R44, PT ;  /* 0x0000002c2c00720b */ /* 0x000fda0003f08000 */
[----:B------:R-:W-:Y:S01]  /*30d0*/  @P0 DADD R42, R28, 2 ;  /* 0x400000001c2a0429 */ /* 0x000fe20000000000 */
[----:B------:R-:W-:Y:S10]  /*30e0*/  @P0 BRA `(.L_x_115) ;  /* 0x00000000000c0947 */ /* 0x000ff40003800000 */
[----:B------:R-:W-:-:S14]  /*30f0*/  DSETP.NEU.AND P0, PT, |R28|, +INF , PT ;  /* 0x7ff000001c00742a */ /* 0x000fdc0003f0d200 */
[----:B------:R-:W-:Y:S01]  /*3100*/  @!P0 MOV R42, 0x0 ;  /* 0x00000000002a8802 */ /* 0x000fe20000000f00 */
[----:B------:R-:W-:-:S07]  /*3110*/  @!P0 IMAD.MOV.U32 R43, RZ, RZ, 0x7ff00000 ;  /* 0x7ff00000ff2b8424 */ /* 0x000fce00078e00ff */
.L_x_115:
[----:B------:R-:W-:Y:S05]  /*3120*/  BSYNC.RECONVERGENT B5 ;  /* 0x0000000000057941 */ /* 0x000fea0003800200 */
.L_x_114:
[----:B------:R-:W-:Y:S01]  /*3130*/  DADD R48, -RZ, |R2| ;  /* 0x00000000ff307229 */ /* 0x000fe20000000502 */
[----:B------:R-:W-:Y:S01]  /*3140*/  FSEL R28, R42, RZ, P2 ;  /* 0x000000ff2a1c7208 */ /* 0x000fe20001000000 */
[----:B------:R-:W-:Y:S01]  /*3150*/  BSSY.RECONVERGENT B5, `(.L_x_116) ;  /* 0x0000006000057945 */ /* 0x000fe20003800200 */
[----:B------:R-:W-:Y:S02]  /*3160*/  FSEL R29, R43, 1.875, P2 ;  /* 0x3ff000002b1d7808 */ /* 0x000fe40001000000 */
[----:B------:R-:W-:-:S04]  /*3170*/  MOV R6, 0x31b0 ;  /* 0x000031b000067802 */ /* 0x000fc80000000f00 */
[----:B------:R-:W-:Y:S01]  /*3180*/  DADD R28, R4, R28 ;  /* 0x00000000041c7229 */ /* 0x000fe2000000001c */
[----:B------:R-:W-:-:S10]  /*3190*/  IMAD.MOV.U32 R4, RZ, RZ, R48 ;  /* 0x000000ffff047224 */ /* 0x000fd400078e0030 */
[----:B------:R-:W-:Y:S05]  /*31a0*/  CALL.REL.NOINC `($_Z8simulateP8str_elemS0_ffPf$__internal_accurate_pow) ;  /* 0x0000003c00dc7944 */ /* 0x000fea0003c00000 */
[----:B------:R-:W-:Y:S05]  /*31b0*/  BSYNC.RECONVERGENT B5 ;  /* 0x0000000000057941 */ /* 0x000fea0003800200 */
.L_x_116:
[----:B------:R-:W0:Y:S01]  /*31c0*/  MUFU.RCP64H R35, 0.00099999923259019851685 ;  /* 0x3f50624d00237908 */ /* 0x000e220000001800 */
[----:B------:R-:W-:Y:S01]  /*31d0*/  IMAD.MOV.U32 R32, RZ, RZ, -0x2d0e5604 ;  /* 0xd2f1a9fcff207424 */ /* 0x000fe200078e00ff */
[----:B------:R-:W-:Y:S01]  /*31e0*/  MOV R33, 0x3f50624d ;  /* 0x3f50624d00217802 */ /* 0x000fe20000000f00 */
[----:B------:R-:W-:Y:S01]  /*31f0*/  IMAD.MOV.U32 R34, RZ, RZ, 0x1 ;  /* 0x00000001ff227424 */ /* 0x000fe200078e00ff */
[----:B------:R-:W-:Y:S01]  /*3200*/  DADD R36, R2, 2 ;  /* 0x4000000002247429 */ /* 0x000fe20000000000 */
[----:B------:R-:W-:Y:S01]  /*3210*/  FSETP.NEU.AND P0, PT, R45, RZ, PT ;  /* 0x000000ff2d00720b */ /* 0x000fe20003f0d000 */
[----:B------:R-:W-:Y:S03]  /*3220*/  BSSY.RECONVERGENT B5, `(.L_x_117) ;  /* 0x0000011000057945 */ /* 0x000fe60003800200 */
[----:B------:R-:W-:Y:S02]  /*3230*/  FSEL R43, R4, RZ, P0 ;  /* 0x000000ff042b7208 */ /* 0x000fe40000000000 */
[----:B------:R-:W-:-:S03]  /*3240*/  FSEL R42, R42, RZ, P0 ;  /* 0x000000ff2a2a7208 */ /* 0x000fc60000000000 */
[----:B------:R-:W-:Y:S02]  /*3250*/  LOP3.LUT R5, R37, 0x7ff00000, RZ, 0xc0, !PT ;  /* 0x7ff0000025057812 */ /* 0x000fe400078ec0ff */
[----:B------:R1:W2:Y:S01]  /*3260*/  F2F.F64.F32 R36, |R0| ;  /* 0x4000000000247310 */ /* 0x0002a20000201800 */
[----:B0-----:R-:W-:Y:S01]  /*3270*/  DFMA R38, R34, -R32, 1 ;  /* 0x3ff000002226742b */ /* 0x001fe20000000820 */
[----:B------:R-:W-:-:S07]  /*3280*/  ISETP.NE.AND P1, PT, R5, 0x7ff00000, PT ;  /* 0x7ff000000500780c */ /* 0x000fce0003f25270 */
[----:B------:R-:W-:-:S08]  /*3290*/  DFMA R38, R38, R38, R38 ;  /* 0x000000262626722b */ /* 0x000fd00000000026 */
[----:B------:R-:W-:-:S08]  /*32a0*/  DFMA R34, R34, R38, R34 ;  /* 0x000000262222722b */ /* 0x000fd00000000022 */
[----:B------:R-:W-:Y:S01]  /*32b0*/  DFMA R4, R34, -R32, 1 ;  /* 0x3ff000002204742b */ /* 0x000fe20000000820 */
[----:B-12---:R-:W-:Y:S10]  /*32c0*/  @P1 BRA `(.L_x_118) ;  /* 0x0000000000181947 */ /* 0x006ff40003800000 */
[----:B------:R-:W-:-:S13]  /*32d0*/  FSETP.NAN.AND P0, PT, R45, R45, PT ;  /* 0x0000002d2d00720b */ /* 0x000fda0003f08000 */
[----:B------:R-:W-:Y:S01]  /*32e0*/  @P0 DADD R42, R2, 2 ;  /* 0x40000000022a0429 */ /* 0x000fe20000000000 */
[----:B------:R-:W-:Y:S10]  /*32f0*/  @P0 BRA `(.L_x_118) ;  /* 0x00000000000c0947 */ /* 0x000ff40003800000 */
[----:B------:R-:W-:-:S14]  /*3300*/  DSETP.NEU.AND P0, PT, |R2|, +INF , PT ;  /* 0x7ff000000200742a */ /* 0x000fdc0003f0d200 */
[----:B------:R-:W-:Y:S02]  /*3310*/  @!P0 IMAD.MOV.U32 R42, RZ, RZ, 0x0 ;  /* 0x00000000ff2a8424 */ /* 0x000fe400078e00ff */
[----:B------:R-:W-:-:S07]  /*3320*/  @!P0 IMAD.MOV.U32 R43, RZ, RZ, 0x7ff00000 ;  /* 0x7ff00000ff2b8424 */ /* 0x000fce00078e00ff */
.L_x_118:
[----:B------:R-:W-:Y:S05]  /*3330*/  BSYNC.RECONVERGENT B5 ;  /* 0x0000000000057941 */ /* 0x000fea0003800200 */
.L_x_117:
[----:B------:R-:W-:Y:S01]  /*3340*/  UMOV UR8, 0xe826d695 ;  /* 0xe826d69500087882 */ /* 0x000fe20000000000 */
[----:B------:R-:W-:Y:S01]  /*3350*/  UMOV UR9, 0x3e112e0b ;  /* 0x3e112e0b00097882 */ /* 0x000fe20000000000 */
[----:B------:R-:W-:Y:S01]  /*3360*/  DFMA R2, R34, R4, R34 ;  /* 0x000000042202722b */ /* 0x000fe20000000022 */
[----:B------:R-:W-:Y:S01]  /*3370*/  FSETP.NEU.AND P0, PT, R45, 1, PT ;  /* 0x3f8000002d00780b */ /* 0x000fe20003f0d000 */
[----:B------:R-:W-:Y:S01]  /*3380*/  DADD R4, R36, -UR8 ;  /* 0x8000000824047e29 */ /* 0x000fe20008000000 */
[----:B------:R-:W-:Y:S02]  /*3390*/  BSSY.RECONVERGENT B5, `(.L_x_119) ;  /* 0x0000011000057945 */ /* 0x000fe40003800200 */
[----:B------:R-:W-:Y:S02]  /*33a0*/  FSEL R64, R42, RZ, P0 ;  /* 0x000000ff2a407208 */ /* 0x000fe40000000000 */
[----:B------:R-:W-:-:S03]  /*33b0*/  FSEL R65, R43, 1.875, P0 ;  /* 0x3ff000002b417808 */ /* 0x000fc60000000000 */
[----:B------:R-:W-:Y:S02]  /*33c0*/  DMUL R34, R4, R2 ;  /* 0x0000000204227228 */ /* 0x000fe40000000000 */
[----:B------:R-:W-:Y:S01]  /*33d0*/  FSETP.GEU.AND P1, PT, |R5|, 6.5827683646048100446e-37, PT ;  /* 0x036000000500780b */ /* 0x000fe20003f2e200 */
[----:B------:R-:W-:-:S05]  /*33e0*/  DADD R64, R28, R64 ;  /* 0x000000001c407229 */ /* 0x000fca0000000040 */
[----:B------:R-:W-:-:S08]  /*33f0*/  DFMA R32, R34, -R32, R4 ;  /* 0x800000202220722b */ /* 0x000fd00000000004 */
[----:B------:R-:W-:-:S10]  /*3400*/  DFMA R2, R2, R32, R34 ;  /* 0x000000200202722b */ /* 0x000fd40000000022 */
[----:B------:R-:W-:-:S05]  /*3410*/  FFMA R0, RZ, 0.81399995088577270508, R3 ;  /* 0x3f50624dff007823 */ /* 0x000fca0000000003 */
[----:B------:R-:W-:-:S13]  /*3420*/  FSETP.GT.AND P0, PT, |R0|, 1.469367938527859385e-39, PT ;  /* 0x001000000000780b */ /* 0x000fda0003f04200 */
[----:B------:R-:W-:Y:S05]  /*3430*/  @P0 BRA P1, `(.L_x_120) ;  /* 0x0000000000180947 */ /* 0x000fea0000800000 */
[----:B------:R-:W-:Y:S01]  /*3440*/  MOV R32, R4 ;  /* 0x0000000400207202 */ /* 0x000fe20000000f00 */
[----:B------:R-:W-:Y:S01]  /*3450*/  IMAD.MOV.U32 R33, RZ, RZ, R5 ;  /* 0x000000ffff217224 */ /* 0x000fe200078e0005 */
[----:B------:R-:W-:-:S07]  /*3460*/  MOV R0, 0x3480 ;  /* 0x0000348000007802 */ /* 0x000fce0000000f00 */
[----:B------:R-:W-:Y:S05]  /*3470*/  CALL.REL.NOINC `($__internal_2_$__cuda_sm20_div_rn_f64_full) ;  /* 0x0000002c00687944 */ /* 0x000fea0003c00000 */
[----:B------:R-:W-:Y:S02]  /*3480*/  IMAD.MOV.U32 R2, RZ, RZ, R34 ;  /* 0x000000ffff027224 */ /* 0x000fe400078e0022 */
[----:B------:R-:W-:-:S07]  /*3490*/  IMAD.MOV.U32 R3, RZ, RZ, R35 ;  /* 0x000000ffff037224 */ /* 0x000fce00078e0023 */
.L_x_120:
[----:B------:R-:W-:Y:S05]  /*34a0*/  BSYNC.RECONVERGENT B5 ;  /* 0x0000000000057941 */ /* 0x000fea0003800200 */
.L_x_119:
[----:B------:R-:W0:Y:S01]  /*34b0*/  MUFU.RSQ64H R67, R65 ;  /* 0x0000004100437308 */ /* 0x000e220000001c00 */
[----:B------:R-:W-:Y:S01]  /*34c0*/  IADD3 R66, PT, PT, R65, -0x3500000, RZ ;  /* 0xfcb0000041427810 */ /* 0x000fe20007ffe0ff */
[----:B------:R-:W-:Y:S01]  /*34d0*/  UMOV UR8, 0xd2f1a9fc ;  /* 0xd2f1a9fc00087882 */ /* 0x000fe20000000000 */
[----:B------:R-:W-:Y:S01]  /*34e0*/  UMOV UR9, 0x3f50624d ;  /* 0x3f50624d00097882 */ /* 0x000fe20000000000 */
[----:B------:R-:W-:Y:S01]  /*34f0*/  IMAD.MOV.U32 R32, RZ, RZ, 0x0 ;  /* 0x00000000ff207424 */ /* 0x000fe200078e00ff */
[----:B------:R-:W-:Y:S01]  /*3500*/  DMUL R2, R2, UR8 ;  /* 0x0000000802027c28 */ /* 0x000fe20008000000 */
[----:B------:R-:W-:Y:S01]  /*3510*/  IMAD.MOV.U32 R33, RZ, RZ, 0x3fd80000 ;  /* 0x3fd80000ff217424 */ /* 0x000fe200078e00ff */
[----:B------:R-:W-:Y:S01]  /*3520*/  ISETP.GE.U32.AND P0, PT, R66, 0x7ca00000, PT ;  /* 0x7ca000004200780c */ /* 0x000fe20003f06070 */
[----:B------:R-:W-:Y:S05]  /*3530*/  BSSY.RECONVERGENT B5, `(.L_x_121) ;  /* 0x0000019000057945 */ /* 0x000fea0003800200 */
[----:B------:R-:W-:Y:S01]  /*3540*/  DMUL R28, R2, UR8 ;  /* 0x00000008021c7c28 */ /* 0x000fe20008000000 */
[----:B------:R-:W-:Y:S01]  /*3550*/  UMOV UR8, 0x9999999a ;  /* 0x9999999a00087882 */ /* 0x000fe20000000000 */
[----:B------:R-:W-:Y:S01]  /*3560*/  UMOV UR9, 0x3fa99999 ;  /* 0x3fa9999900097882 */ /* 0x000fe20000000000 */
[----:B0-----:R-:W-:-:S03]  /*3570*/  DMUL R4, R66, R66 ;  /* 0x0000004242047228 */ /* 0x001fc60000000000 */
[----:B------:R-:W0:Y:S05]  /*3580*/  F2F.F32.F64 R0, R28 ;  /* 0x0000001c00007310 */ /* 0x000e2a0000301000 */
[----:B------:R-:W-:-:S08]  /*3590*/  DFMA R4, R64, -R4, 1 ;  /* 0x3ff000004004742b */ /* 0x000fd00000000804 */
[----:B------:R-:W-:Y:S02]  /*35a0*/  DFMA R2, R4, R32, 0.5 ;  /* 0x3fe000000402742b */ /* 0x000fe40000000020 */
[----:B------:R-:W-:-:S08]  /*35b0*/  DMUL R4, R66, R4 ;  /* 0x0000000442047228 */ /* 0x000fd00000000000 */
[----:B------:R-:W-:Y:S01]  /*35c0*/  DFMA R32, R2, R4, R66 ;  /* 0x000000040220722b */ /* 0x000fe20000000042 */
[----:B0-----:R-:W0:Y:S07]  /*35d0*/  F2F.F64.F32 R2, R0 ;  /* 0x0000000000027310 */ /* 0x001e2e0000201800 */
[----:B------:R-:W-:Y:S02]  /*35e0*/  DMUL R60, R64, R32 ;  /* 0x00000020403c7228 */ /* 0x000fe40000000000 */
[----:B------:R-:W-:Y:S01]  /*35f0*/  VIADD R5, R33, 0xfff00000 ;  /* 0xfff0000021057836 */ /* 0x000fe20000000000 */
[----:B------:R-:W-:-:S05]  /*3600*/  MOV R4, R32 ;  /* 0x0000002000047202 */ /* 0x000fca0000000f00 */
[----:B------:R-:W-:Y:S02]  /*3610*/  DFMA R62, R60, -R60, R64 ;  /* 0x8000003c3c3e722b */ /* 0x000fe40000000040 */
[----:B0-----:R-:W-:-:S06]  /*3620*/  DMUL R2, R2, UR8 ;  /* 0x0000000802027c28 */ /* 0x001fcc0008000000 */
[----:B------:R-:W-:Y:S01]  /*3630*/  DFMA R28, R62, R4, R60 ;  /* 0x000000043e1c722b */ /* 0x000fe2000000003c */
[----:B------:R-:W-:Y:S10]  /*3640*/  @!P0 BRA `(.L_x_122) ;  /* 0x00000000001c8947 */ /* 0x000ff40003800000 */
[----:B------:R-:W-:Y:S01]  /*3650*/  IMAD.MOV.U32 R68, RZ, RZ, R64 ;  /* 0x000000ffff447224 */ /* 0x000fe200078e0040 */
[----:B------:R-:W-:Y:S01]  /*3660*/  MOV R6, 0x36a0 ;  /* 0x000036a000067802 */ /* 0x000fe20000000f00 */
[----:B------:R-:W-:Y:S02]  /*3670*/  IMAD.MOV.U32 R4, RZ, RZ, R32 ;  /* 0x000000ffff047224 */ /* 0x000fe400078e0020 */
[----:B------:R-:W-:-:S07]  /*3680*/  IMAD.MOV.U32 R64, RZ, RZ, R62 ;  /* 0x000000ffff407224 */ /* 0x000fce00078e003e */
[----:B------:R-:W-:Y:S05]  /*3690*/  CALL.REL.NOINC `($__internal_3_$__cuda_sm20_dsqrt_rn_f64_mediumpath_v1) ;  /* 0x0000003000547944 */ /* 0x000fea0003c00000 */
[----:B------:R-:W-:Y:S01]  /*36a0*/  MOV R28, R4 ;  /* 0x00000004001c7202 */ /* 0x000fe20000000f00 */
[----:B------:R-:W-:-:S07]  /*36b0*/  IMAD.MOV.U32 R29, RZ, RZ, R5 ;  /* 0x000000ffff1d7224 */ /* 0x000fce00078e0005 */
.L_x_122:
[----:B------:R-:W-:Y:S05]  /*36c0*/  BSYNC.RECONVERGENT B5 ;  /* 0x0000000000057941 */ /* 0x000fea0003800200 */
.L_x_121:
        /* <DEDUP_REMOVED lines=14> */
.L_x_124:
[----:B------:R-:W-:Y:S05]  /*37b0*/  BSYNC.RECONVERGENT B7 ;  /* 0x0000000000077941 */ /* 0x000fea0003800200 */
.L_x_123:
[----:B------:R-:W-:Y:S01]  /*37c0*/  F2F.F64.F32 R4, R4 ;  /* 0x0000000400047310 */ /* 0x000fe20000201800 */
[----:B------:R-:W-:Y:S07]  /*37d0*/  BSSY.RECONVERGENT B7, `(.L_x_125) ;  /* 0x0000011000077945 */ /* 0x000fee0003800200 */
[----:B------:R-:W0:Y:S08]  /*37e0*/  MUFU.RCP R29, R0 ;  /* 0x00000000001d7308 */ /* 0x000e300000001000 */
[----:B------:R-:W1:Y:S08]  /*37f0*/  F2F.F64.F32 R26, R18 ;  /* 0x00000012001a7310 */ /* 0x000e700000201800 */
[----:B------:R-:W2:Y:S01]  /*3800*/  FCHK P0, R44, R0 ;  /* 0x000000002c007302 */ /* 0x000ea20000000000 */
[----:B0-----:R-:W-:Y:S01]  /*3810*/  FFMA R6, -R0, R29, 1 ;  /* 0x3f80000000067423 */ /* 0x001fe2000000011d */
[----:B-1----:R-:W-:-:S03]  /*3820*/  DFMA R4, -R2, R4, R26 ;  /* 0x000000040204722b */ /* 0x002fc6000000011a */
[----:B------:R-:W-:-:S03]  /*3830*/  FFMA R26, R29, R6, R29 ;  /* 0x000000061d1a7223 */ /* 0x000fc6000000001d */
[----:B------:R0:W1:Y:S01]  /*3840*/  F2F.F32.F64 R18, R4 ;  /* 0x0000000400127310 */ /* 0x0000620000301000 */
[----:B------:R-:W-:-:S04]  /*3850*/  FFMA R27, R44, R26, RZ ;  /* 0x0000001a2c1b7223 */ /* 0x000fc800000000ff */
[----:B------:R-:W-:-:S04]  /*3860*/  FFMA R6, -R0, R27, R44 ;  /* 0x0000001b00067223 */ /* 0x000fc8000000012c */
[----:B------:R-:W-:Y:S01]  /*3870*/  FFMA R6, R26, R6, R27 ;  /* 0x000000061a067223 */ /* 0x000fe2000000001b */
[----:B0-2---:R-:W-:Y:S06]  /*3880*/  @!P0 BRA `(.L_x_126) ;  /* 0x0000000000148947 */ /* 0x005fec0003800000 */
[----:B------:R-:W-:Y:S01]  /*3890*/  IMAD.MOV.U32 R5, RZ, RZ, R44 ;  /* 0x000000ffff057224 */ /* 0x000fe200078e002c */
[----:B------:R-:W-:Y:S01]  /*38a0*/  MOV R6, 0x38d0 ;  /* 0x000038d000067802 */ /* 0x000fe20000000f00 */
[----:B------:R-:W-:-:S07]  /*38b0*/  IMAD.MOV.U32 R4, RZ, RZ, R0 ;  /* 0x000000ffff047224 */ /* 0x000fce00078e0000 */
[----:B-1----:R-:W-:Y:S05]  /*38c0*/  CALL.REL.NOINC `($__internal_4_$__cuda_sm3x_div_rn_noftz_f32_slowpath) ;  /* 0x0000003000707944 */ /* 0x002fea0003c00000 */
[----:B------:R-:W-:-:S07]  /*38d0*/  MOV R6, R4 ;  /* 0x0000000400067202 */ /* 0x000fce0000000f00 */
.L_x_126:
[----:B------:R-:W-:Y:S05]  /*38e0*/  BSYNC.RECONVERGENT B7 ;  /* 0x0000000000077941 */ /* 0x000fea0003800200 */
.L_x_125:
[----:B------:R-:W-:Y:S01]  /*38f0*/  F2F.F64.F32 R4, R6 ;  /* 0x0000000600047310 */ /* 0x000fe20000201800 */
[----:B------:R-:W-:Y:S07]  /*3900*/  BSSY.RECONVERGENT B7, `(.L_x_127) ;  /* 0x0000011000077945 */ /* 0x000fee0003800200 */
[----:B------:R-:W0:Y:S08]  /*3910*/  MUFU.RCP R29, R0 ;  /* 0x00000000001d7308 */ /* 0x000e300000001000 */
[----:B------:R-:W2:Y:S08]  /*3920*/  F2F.F64.F32 R26, R17 ;  /* 0x00000011001a7310 */ /* 0x000eb00000201800 */
[----:B------:R-:W3:Y:S01]  /*3930*/  FCHK P0, R45, R0 ;  /* 0x000000002d007302 */ /* 0x000ee20000000000 */
[----:B0-----:R-:W-:-:S04]  /*3940*/  FFMA R28, -R0, R29, 1 ;  /* 0x3f800000001c7423 */ /* 0x001fc8000000011d */
[----:B------:R-:W-:Y:S01]  /*3950*/  FFMA R29, R29, R28, R29 ;  /* 0x0000001c1d1d7223 */ /* 0x000fe2000000001d */
[----:B--2---:R-:W-:-:S03]  /*3960*/  DFMA R4, -R2, R4, R26 ;  /* 0x000000040204722b */ /* 0x004fc6000000011a */
[----:B------:R-:W-:-:S03]  /*3970*/  FFMA R26, R45, R29, RZ ;  /* 0x0000001d2d1a7223 */ /* 0x000fc600000000ff */
[----:B------:R0:W2:Y:S01]  /*3980*/  F2F.F32.F64 R17, R4 ;  /* 0x0000000400117310 */ /* 0x0000a20000301000 */
[----:B------:R-:W-:-:S04]  /*3990*/  FFMA R27, -R0, R26, R45 ;  /* 0x0000001a001b7223 */ /* 0x000fc8000000012d */
[----:B------:R-:W-:Y:S01]  /*39a0*/  FFMA R28, R29, R27, R26 ;  /* 0x0000001b1d1c7223 */ /* 0x000fe2000000001a */
[----:B---3--:R-:W-:Y:S06]  /*39b0*/  @!P0 BRA `(.L_x_128) ;  /* 0x0000000000148947 */ /* 0x008fec0003800000 */
[----:B0-----:R-:W-:Y:S01]  /*39c0*/  IMAD.MOV.U32 R5, RZ, RZ, R45 ;  /* 0x000000ffff057224 */ /* 0x001fe200078e002d */
[----:B------:R-:W-:Y:S01]  /*39d0*/  MOV R6, 0x3a00 ;  /* 0x00003a0000067802 */ /* 0x000fe20000000f00 */
[----:B------:R-:W-:-:S07]  /*39e0*/  IMAD.MOV.U32 R4, RZ, RZ, R0 ;  /* 0x000000ffff047224 */ /* 0x000fce00078e0000 */
[----:B-12---:R-:W-:Y:S05]  /*39f0*/  CALL.REL.NOINC `($__internal_4_$__cuda_sm3x_div_rn_noftz_f32_slowpath) ;  /* 0x0000003000247944 */ /* 0x006fea0003c00000 */
[----:B------:R-:W-:-:S07]  /*3a00*/  MOV R28, R4 ;  /* 0x00000004001c7202 */ /* 0x000fce0000000f00 */
.L_x_128:
[----:B------:R-:W-:Y:S05]  /*3a10*/  BSYNC.RECONVERGENT B7 ;  /* 0x0000000000077941 */ /* 0x000fea0003800200 */
.L_x_127:
[----:B0-----:R-:W-:Y:S08]  /*3a20*/  F2F.F64.F32 R4, R28 ;  /* 0x0000001c00047310 */ /* 0x001ff00000201800 */
[----:B------:R-:W0:Y:S02]  /*3a30*/  F2F.F64.F32 R26, R16 ;  /* 0x00000010001a7310 */ /* 0x000e240000201800 */
[----:B0-----:R-:W-:-:S06]  /*3a40*/  DFMA R4, -R2, R4, R26 ;  /* 0x000000040204722b */ /* 0x001fcc000000011a */
[----:B------:R4:W0:Y:S05]  /*3a50*/  F2F.F32.F64 R16, R4 ;  /* 0x0000000400107310 */ /* 0x00082a0000301000 */
.L_x_47:
[----:B------:R-:W-:Y:S05]  /*3a60*/  BSYNC.RECONVERGENT B0 ;  /* 0x0000000000007941 */ /* 0x000fea0003800200 */
.L_x_46:
[----:B------:R-:W-:Y:S01]  /*3a70*/  VIADD R22, R22, 0x1 ;  /* 0x0000000116167836 */ /* 0x000fe20000000000 */
[----:B------:R-:W-:Y:S01]  /*3a80*/  IADD3 R23, PT, PT, R23, 0x1, RZ ;  /* 0x0000000117177810 */ /* 0x000fe20007ffe0ff */
[----:B------:R-:W-:Y:S01]  /*3a90*/  VIADD R25, R25, 0x1 ;  /* 0x0000000119197836 */ /* 0x000fe20000000000 */
[----:B------:R-:W-:Y:S01]  /*3aa0*/  IADD3 R20, PT, PT, R20, 0x1, RZ ;  /* 0x0000000114147810 */ /* 0x000fe20007ffe0ff */
[----:B------:R-:W-:Y:S01]  /*3ab0*/  VIADD R24, R24, 0x1 ;  /* 0x0000000118187836 */ /* 0x000fe20000000000 */
[----:B------:R-:W-:Y:S01]  /*3ac0*/  ISETP.NE.AND P0, PT, R22, 0x2, PT ;  /* 0x000000021600780c */ /* 0x000fe20003f05270 */
[----:B------:R-:W-:-:S12]  /*3ad0*/  VIADD R21, R21, 0x1 ;  /* 0x0000000115157836 */ /* 0x000fd80000000000 */
[----:B------:R-:W-:Y:S05]  /*3ae0*/  @P0 BRA `(.L_x_129) ;  /* 0xffffffc800340947 */ /* 0x000fea000383ffff */
.L_x_45:
[----:B------:R-:W-:Y:S05]  /*3af0*/  BSYNC.RECONVERGENT B1 ;  /* 0x0000000000017941 */ /* 0x000fea0003800200 */
.L_x_44:
[----:B------:R-:W-:-:S05]  /*3b00*/  VIADD R0, R8, 0x1 ;  /* 0x0000000108007836 */ /* 0x000fca0000000000 */
[C---:B------:R-:W-:Y:S01]  /*3b10*/  ISETP.NE.AND P0, PT, R19.reuse, R0, PT ;  /* 0x000000001300720c */ /* 0x040fe20003f05270 */
[----:B------:R-:W-:-:S12]  /*3b20*/  VIADD R19, R19, 0x1 ;  /* 0x0000000113137836 */ /* 0x000fd80000000000 */
[----:B------:R-:W-:Y:S05]  /*3b30*/  @P0 BRA `(.L_x_130) ;  /* 0xffffffc400e80947 */ /* 0x000fea000383ffff */
.L_x_43:
[----:B------:R-:W-:Y:S05]  /*3b40*/  BSYNC.RECONVERGENT B2 ;  /* 0x0000000000027941 */ /* 0x000fea0003800200 */
.L_x_42:
[----:B-1----:R-:W-:-:S04]  /*3b50*/  IADD3 R3, PT, PT, R7, 0x1, RZ ;  /* 0x0000000107037810 */ /* 0x002fc80007ffe0ff */
[C---:B------:R-:W-:Y:S01]  /*3b60*/  ISETP.NE.AND P0, PT, R14.reuse, R3, PT ;  /* 0x000000030e00720c */ /* 0x040fe20003f05270 */
[----:B------:R-:W-:-:S12]  /*3b70*/  VIADD R14, R14, 0x1 ;  /* 0x000000010e0e7836 */ /* 0x000fd80000000000 */
[----:B------:R-:W-:Y:S05]  /*3b80*/  @P0 BRA `(.L_x_131) ;  /* 0xffffffc400b40947 */ /* 0x000fea000383ffff */
[----:B------:R-:W-:Y:S05]  /*3b90*/  BSYNC.RECONVERGENT B3 ;  /* 0x0000000000037941 */ /* 0x000fea0003800200 */
.L_x_41:
[----:B0-----:R-:W0:Y:S08]  /*3ba0*/  F2F.F64.F32 R18, R18 ;  /* 0x0000001200127310 */ /* 0x001e300000201800 */
[----:B--234-:R1:W2:Y:S08]  /*3bb0*/  F2F.F64.F32 R4, R17 ;  /* 0x0000001100047310 */ /* 0x01c2b00000201800 */
[----:B0-----:R1:W3:Y:S02]  /*3bc0*/  F2F.F64.F32 R2, R16 ;  /* 0x0000001000027310 */ /* 0x0012e40000201800 */
.L_x_40:
[----:B------:R-:W-:Y:S05]  /*3bd0*/  BSYNC.RECONVERGENT B4 ;  /* 0x0000000000047941 */ /* 0x000fea0003800200 */
.L_x_39:
[----:B------:R-:W0:Y:S01]  /*3be0*/  LDC.64 R6, c[0x0][0x380] ;  /* 0x0000e000ff067b82 */ /* 0x000e220000000a00 */
[----:B------:R-:W-:Y:S01]  /*3bf0*/  UMOV UR8, 0xbf203cf4 ;  /* 0xbf203cf400087882 */ /* 0x000fe20000000000 */
[----:B------:R-:W-:-:S06]  /*3c00*/  UMOV UR9, 0x3ff34d7e ;  /* 0x3ff34d7e00097882 */ /* 0x000fcc0000000000 */
[----:B------:R-:W4:Y:S01]  /*3c10*/  LDC.64 R22, c[0x0][0x388] ;  /* 0x0000e200ff167b82 */ /* 0x000f220000000a00 */
[----:B0-----:R-:W-:-:S05]  /*3c20*/  IMAD.WIDE.U32 R6, R13, 0x2c, R6 ;  /* 0x0000002c0d067825 */ /* 0x001fca00078e0006 */
[----:B------:R-:W5:Y:S04]  /*3c30*/  LDG.E R0, desc[UR4][R6.64+0xc] ;  /* 0x00000c0406007981 */ /* 0x000f68000c1e1900 */
[----:B------:R-:W1:Y:S04]  /*3c40*/  LDG.E R8, desc[UR4][R6.64+0x10] ;  /* 0x0000100406087981 */ /* 0x000e68000c1e1900 */
[----:B------:R-:W2:Y:S04]  /*3c50*/  LDG.E R10, desc[UR4][R6.64+0x14] ;  /* 0x00001404060a7981 */ /* 0x000ea8000c1e1900 */
[----:B------:R-:W3:Y:S01]  /*3c60*/  LDG.E R24, desc[UR4][R6.64+0x18] ;  /* 0x0000180406187981 */ /* 0x000ee2000c1e1900 */
[----:B------:R-:W-:Y:S01]  /*3c70*/  BSSY.RECONVERGENT B0, `(.L_x_132) ;  /* 0x00001d7000007945 */ /* 0x000fe20003800200 */
[----:B----4-:R-:W-:-:S04]  /*3c80*/  IMAD.WIDE.U32 R12, R13, 0x2c, R22 ;  /* 0x0000002c0d0c7825 */ /* 0x010fc800078e0016 */
[----:B-----5:R-:W-:Y:S01]  /*3c90*/  FADD R14, R0, R0 ;  /* 0x00000000000e7221 */ /* 0x020fe20000000000 */
[----:B-1----:R-:W-:-:S05]  /*3ca0*/  FADD R16, R8, R8 ;  /* 0x0000000808107221 */ /* 0x002fca0000000000 */
[----:B------:R-:W0:Y:S01]  /*3cb0*/  F2F.F64.F32 R14, R14 ;  /* 0x0000000e000e7310 */ /* 0x000e220000201800 */
[----:B--2---:R-:W-:Y:S01]  /*3cc0*/  FADD R20, R10, R10 ;  /* 0x0000000a0a147221 */ /* 0x004fe20000000000 */
[----:B---3--:R-:W-:-:S06]  /*3cd0*/  LOP3.LUT R8, R24, 0x4, RZ, 0xfc, !PT ;  /* 0x0000000418087812 */ /* 0x008fcc00078efcff */
[----:B------:R-:W1:Y:S01]  /*3ce0*/  F2F.F64.F32 R16, R16 ;  /* 0x0000001000107310 */ /* 0x000e620000201800 */
[----:B------:R-:W-:Y:S01]  /*3cf0*/  ISETP.NE.AND P0, PT, R8, 0x4, PT ;  /* 0x000000040800780c */ /* 0x000fe20003f05270 */
[----:B0-----:R-:W-:-:S06]  /*3d00*/  DFMA R18, R14, -UR8, R18 ;  /* 0x800000080e127c2b */ /* 0x001fcc0008000012 */
[----:B------:R-:W0:Y:S01]  /*3d10*/  F2F.F64.F32 R20, R20 ;  /* 0x0000001400147310 */ /* 0x000e220000201800 */
[----:B-1----:R-:W-:-:S07]  /*3d20*/  DFMA R4, R16, -UR8, R4 ;  /* 0x8000000810047c2b */ /* 0x002fce0008000004 */
[----:B------:R1:W2:Y:S01]  /*3d30*/  F2F.F32.F64 R0, R18 ;  /* 0x0000001200007310 */ /* 0x0002a20000301000 */
[----:B0-----:R-:W-:-:S07]  /*3d40*/  DFMA R2, R20, -UR8, R2 ;  /* 0x8000000814027c2b */ /* 0x001fce0008000002 */
[----:B------:R1:W0:Y:S08]  /*3d50*/  F2F.F32.F64 R10, R4 ;  /* 0x00000004000a7310 */ /* 0x0002300000301000 */
[----:B------:R1:W3:Y:S01]  /*3d60*/  F2F.F32.F64 R14, R2 ;  /* 0x00000002000e7310 */ /* 0x0002e20000301000 */
[----:B--2---:R-:W-:Y:S05]  /*3d70*/  @!P0 BRA `(.L_x_133) ;  /* 0x0000000c00708947 */ /* 0x004fea0003800000 */
[----:B-1----:R-:W2:Y:S01]  /*3d80*/  LDG.E R2, desc[UR4][R6.64+0x28] ;  /* 0x0000280406027981 */ /* 0x002ea2000c1e1900 */
[----:B------:R-:W-:Y:S01]  /*3d90*/  BSSY.RECONVERGENT B1, `(.L_x_134) ;  /* 0x0000066000017945 */ /* 0x000fe20003800200 */
[----:B--2---:R-:W-:-:S13]  /*3da0*/  ISETP.NE.AND P0, PT, R2, 0x3, PT ;  /* 0x000000030200780c */ /* 0x004fda0003f05270 */
[----:B------:R-:W-:Y:S05]  /*3db0*/  @!P0 BRA `(.L_x_135) ;  /* 0x00000004008c8947 */ /* 0x000fea0003800000 */
[----:B------:R-:W2:Y:S01]  /*3dc0*/  LDG.E R2, desc[UR4][R6.64+0x20] ;  /* 0x0000200406027981 */ /* 0x000ea2000c1e1900 */
[----:B------:R-:W2:Y:S02]  /*3dd0*/  LDCU UR7, c[0x0][0x394] ;  /* 0x00007280ff0777ac */ /* 0x000ea40008000800 */
[----:B--2---:R-:W-:-:S05]  /*3de0*/  FADD R3, R2, UR7 ;  /* 0x0000000702037e21 */ /* 0x004fca0008000000 */
[----:B------:R1:W-:Y:S04]  /*3df0*/  STG.E desc[UR4][R12.64+0x20], R3 ;  /* 0x000020030c007986 */ /* 0x0003e8000c101904 */
[----:B------:R-:W2:Y:S02]  /*3e00*/  LDG.E R2, desc[UR4][R6.64+0x28] ;  /* 0x0000280406027981 */ /* 0x000ea4000c1e1900 */
[----:B--2---:R-:W-:-:S13]  /*3e10*/  ISETP.NE.AND P0, PT, R2, RZ, PT ;  /* 0x000000ff0200720c */ /* 0x004fda0003f05270 */
[----:B-1----:R-:W-:Y:S05]  /*3e20*/  @P0 BRA `(.L_x_135) ;  /* 0x0000000400700947 */ /* 0x002fea0003800000 */
[----:B------:R-:W2:Y:S01]  /*3e30*/  LDG.E R2, desc[UR4][R6.64+0x18] ;  /* 0x0000180406027981 */ /* 0x000ea2000c1e1900 */
[----:B------:R-:W-:Y:S01]  /*3e40*/  BSSY.RECONVERGENT B2, `(.L_x_136) ;  /* 0x0000030000027945 */ /* 0x000fe20003800200 */
[----:B--2---:R-:W-:-:S13]  /*3e50*/  ISETP.GT.AND P0, PT, R2, 0x2, PT ;  /* 0x000000020200780c */ /* 0x004fda0003f04270 */
[----:B------:R-:W-:Y:S05]  /*3e60*/  @P0 BRA `(.L_x_137) ;  /* 0x0000000000600947 */ /* 0x000fea0003800000 */
[----:B------:R-:W-:-:S05]  /*3e70*/  IMAD.MOV.U32 R3, RZ, RZ, -0x1 ;  /* 0xffffffffff037424 */ /* 0x000fca00078e00ff */
[----:B------:R-:W-:-:S04]  /*3e80*/  VIADDMNMX.U32 R2, R2, R3, 0x2, PT ;  /* 0x0000000202027446 */ /* 0x000fc80003800003 */
[----:B------:R-:W-:-:S04]  /*3e90*/  SHF.L.U32 R4, R2, 0x2, RZ ;  /* 0x0000000202047819 */ /* 0x000fc800000006ff */
[----:B------:R-:W1:Y:S02]  /*3ea0*/  LDC R2, c[0x2][R4+0x60] ;  /* 0x0080180004027b82 */ /* 0x000e640000000800 */
[----:B-1----:R-:W-:-:S04]  /*3eb0*/  SHF.R.S32.HI R3, RZ, 0x1f, R2 ;  /* 0x0000001fff037819 */ /* 0x002fc80000011402 */
.L_x_187:
[----:B------:R-:W-:Y:S05]  /*3ec0*/  BRX R2 -0x3ed0                                                           (*"BRANCH_TARGETS .L_x_188,.L_x_189,.L_x_138"*) ;  /* 0xffffffc0024c7949 */ /* 0x000fea000383ffff */
.L_x_189:
[----:B------:R-:W2:Y:S01]  /*3ed0*/  LDG.E R2, desc[UR4][R6.64+0x20] ;  /* 0x0000200406027981 */ /* 0x000ea2000c1e1900 */
[----:B------:R-:W-:Y:S01]  /*3ee0*/  UMOV UR8, 0xa3d70a4 ;  /* 0x0a3d70a400087882 */ /* 0x000fe20000000000 */
[----:B------:R-:W-:Y:S01]  /*3ef0*/  UMOV UR9, 0x3fc0a3d7 ;  /* 0x3fc0a3d700097882 */ /* 0x000fe20000000000 */
[----:B--2---:R-:W1:Y:S02]  /*3f00*/  F2F.F64.F32 R2, R2 ;  /* 0x0000000200027310 */ /* 0x004e640000201800 */
[----:B-1----:R-:W-:-:S14]  /*3f10*/  DSETP.GE.AND P0, PT, R2, UR8, PT ;  /* 0x0000000802007e2a */ /* 0x002fdc000bf06000 */
[----:B------:R-:W-:Y:S05]  /*3f20*/  @!P0 BRA `(.L_x_138) ;  /* 0x0000000000848947 */ /* 0x000fea0003800000 */
[----:B------:R-:W-:-:S05]  /*3f30*/  IMAD.MOV.U32 R3, RZ, RZ, 0x3 ;  /* 0x00000003ff037424 */ /* 0x000fca00078e00ff */
[----:B------:R2:W-:Y:S01]  /*3f40*/  STG.E desc[UR4][R12.64+0x18], R3 ;  /* 0x000018030c007986 */ /* 0x0005e2000c101904 */
[----:B------:R-:W-:Y:S05]  /*3f50*/  BRA `(.L_x_138) ;  /* 0x0000000000787947 */ /* 0x000fea0003800000 */
.L_x_188:
        /* <DEDUP_REMOVED lines=9> */
.L_x_137:
[----:B------:R-:W-:-:S04]  /*3ff0*/  MOV R3, 0x2 ;  /* 0x0000000200037802 */ /* 0x000fc80000000f00 */
[----:B------:R-:W-:-:S05]  /*4000*/  VIADDMNMX.U32 R2, R2, 0xfffffffd, R3, PT ;  /* 0xfffffffd02027846 */ /* 0x000fca0003800003 */
[----:B------:R-:W-:-:S04]  /*4010*/  IMAD.SHL.U32 R4, R2, 0x4, RZ ;  /* 0x0000000402047824 */ /* 0x000fc800078e00ff */
[----:B------:R-:W1:Y:S02]  /*4020*/  LDC R2, c[0x2][R4+0x6c] ;  /* 0x00801b0004027b82 */ /* 0x000e640000000800 */
[----:B-1----:R-:W-:-:S04]  /*4030*/  SHF.R.S32.HI R3, RZ, 0x1f, R2 ;  /* 0x0000001fff037819 */ /* 0x002fc80000011402 */
.L_x_191:
[----:B------:R-:W-:Y:S05]  /*4040*/  BRX R2 -0x4050                                                           (*"BRANCH_TARGETS .L_x_192,.L_x_193,.L_x_138"*) ;  /* 0xffffffbc02ec7949 */ /* 0x000fea000383ffff */
.L_x_193:
[----:B------:R-:W2:Y:S01]  /*4050*/  LDG.E R2, desc[UR4][R6.64+0x20] ;  /* 0x0000200406027981 */ /* 0x000ea2000c1e1900 */
[----:B------:R-:W-:Y:S01]  /*4060*/  UMOV UR8, 0xa3d70a4 ;  /* 0x0a3d70a400087882 */ /* 0x000fe20000000000 */
[----:B------:R-:W-:Y:S01]  /*4070*/  UMOV UR9, 0x3fd0a3d7 ;  /* 0x3fd0a3d700097882 */ /* 0x000fe20000000000 */
[----:B--2---:R-:W1:Y:S02]  /*4080*/  F2F.F64.F32 R2, R2 ;  /* 0x0000000200027310 */ /* 0x004e640000201800 */
[----:B-1----:R-:W-:-:S14]  /*4090*/  DSETP.GE.AND P0, PT, R2, UR8, PT ;  /* 0x0000000802007e2a */ /* 0x002fdc000bf06000 */
[----:B------:R-:W-:Y:S05]  /*40a0*/  @!P0 BRA `(.L_x_138) ;  /* 0x0000000000248947 */ /* 0x000fea0003800000 */
[----:B------:R1:W-:Y:S01]  /*40b0*/  STG.E desc[UR4][R12.64+0x18], RZ ;  /* 0x000018ff0c007986 */ /* 0x0003e2000c101904 */
[----:B------:R-:W-:Y:S05]  /*40c0*/  BRA `(.L_x_138) ;  /* 0x00000000001c7947 */ /* 0x000fea0003800000 */
.L_x_192:
[----:B------:R-:W2:Y:S01]  /*40d0*/  LDG.E R2, desc[UR4][R6.64+0x20] ;  /* 0x0000200406027981 */ /* 0x000ea2000c1e1900 */
[----:B------:R-:W-:Y:S01]  /*40e0*/  UMOV UR8, 0xae147ae1 ;  /* 0xae147ae100087882 */ /* 0x000fe20000000000 */
[----:B------:R-:W-:Y:S01]  /*40f0*/  UMOV UR9, 0x3fcae147 ;  /* 0x3fcae14700097882 */ /* 0x000fe20000000000 */
[----:B--2---:R-:W1:Y:S02]  /*4100*/  F2F.F64.F32 R2, R2 ;  /* 0x0000000200027310 */ /* 0x004e640000201800 */
[----:B-1----:R-:W-:-:S14]  /*4110*/  DSETP.GE.AND P0, PT, R2, UR8, PT ;  /* 0x0000000802007e2a */ /* 0x002fdc000bf06000 */
[----:B------:R-:W-:-:S05]  /*4120*/  @P0 IMAD.MOV.U32 R3, RZ, RZ, 0x4 ;  /* 0x00000004ff030424 */ /* 0x000fca00078e00ff */
[----:B------:R4:W-:Y:S02]  /*4130*/  @P0 STG.E desc[UR4][R12.64+0x18], R3 ;  /* 0x000018030c000986 */ /* 0x0009e4000c101904 */
.L_x_138:
[----:B------:R-:W-:Y:S05]  /*4140*/  BSYNC.RECONVERGENT B2 ;  /* 0x0000000000027941 */ /* 0x000fea0003800200 */
.L_x_136:
[----:B------:R-:W5:Y:S02]  /*4150*/  LDG.E R2, desc[UR4][R6.64+0x1c] ;  /* 0x00001c0406027981 */ /* 0x000f64000c1e1900 */
[----:B-----5:R-:W-:-:S13]  /*4160*/  ISETP.GT.AND P0, PT, R2, 0x1, PT ;  /* 0x000000010200780c */ /* 0x020fda0003f04270 */
[----:B------:R-:W-:Y:S05]  /*4170*/  @P0 BRA `(.L_x_139) ;  /* 0x0000000000440947 */ /* 0x000fea0003800000 */
[----:B------:R-:W-:-:S04]  /*4180*/  VIMNMX.U32 R2, PT, PT, R2, 0x2, PT ;  /* 0x0000000202027848 */ /* 0x000fc80003fe0000 */
[----:B------:R-:W-:-:S04]  /*4190*/  SHF.L.U32 R4, R2, 0x2, RZ ;  /* 0x0000000202047819 */ /* 0x000fc800000006ff */
[----:B------:R-:W1:Y:S02]  /*41a0*/  LDC R2, c[0x2][R4+0x78] ;  /* 0x00801e0004027b82 */ /* 0x000e640000000800 */
[----:B-12-4-:R-:W-:-:S04]  /*41b0*/  SHF.R.S32.HI R3, RZ, 0x1f, R2 ;  /* 0x0000001fff037819 */ /* 0x016fc80000011402 */
.L_x_195:
[----:B------:R-:W-:Y:S05]  /*41c0*/  BRX R2 -0x41d0                                                           (*"BRANCH_TARGETS .L_x_196,.L_x_197,.L_x_135"*) ;  /* 0xffffffbc028c7949 */ /* 0x000fea000383ffff */
.L_x_197:
[----:B------:R-:W2:Y:S02]  /*41d0*/  LDG.E R2, desc[UR4][R6.64+0x20] ;  /* 0x0000200406027981 */ /* 0x000ea4000c1e1900 */
[----:B--2---:R-:W-:-:S13]  /*41e0*/  FSETP.GE.AND P0, PT, R2, 0.12999999523162841797, PT ;  /* 0x3e051eb80200780b */ /* 0x004fda0003f06000 */
[----:B------:R-:W-:Y:S05]  /*41f0*/  @!P0 BRA `(.L_x_135) ;  /* 0x00000000007c8947 */ /* 0x000fea0003800000 */
[----:B------:R-:W-:-:S05]  /*4200*/  IMAD.MOV.U32 R3, RZ, RZ, 0x2 ;  /* 0x00000002ff037424 */ /* 0x000fca00078e00ff */
[----:B------:R2:W-:Y:S01]  /*4210*/  STG.E desc[UR4][R12.64+0x1c], R3 ;  /* 0x00001c030c007986 */ /* 0x0005e2000c101904 */
[----:B------:R-:W-:Y:S05]  /*4220*/  BRA `(.L_x_135) ;  /* 0x0000000000707947 */ /* 0x000fea0003800000 */
.L_x_196:
[----:B------:R-:W2:Y:S02]  /*4230*/  LDG.E R2, desc[UR4][R6.64+0x20] ;  /* 0x0000200406027981 */ /* 0x000ea4000c1e1900 */
[----:B--2---:R-:W-:-:S13]  /*4240*/  FSETP.GE.AND P0, PT, R2, 0.050000000745058059692, PT ;  /* 0x3d4ccccd0200780b */ /* 0x004fda0003f06000 */
[----:B------:R-:W-:Y:S05]  /*4250*/  @!P0 BRA `(.L_x_135) ;  /* 0x0000000000648947 */ /* 0x000fea0003800000 */
[----:B------:R-:W-:-:S05]  /*4260*/  IMAD.MOV.U32 R3, RZ, RZ, 0x1 ;  /* 0x00000001ff037424 */ /* 0x000fca00078e00ff */
[----:B------:R1:W-:Y:S01]  /*4270*/  STG.E desc[UR4][R12.64+0x1c], R3 ;  /* 0x00001c030c007986 */ /* 0x0003e2000c101904 */
[----:B------:R-:W-:Y:S05]  /*4280*/  BRA `(.L_x_135) ;  /* 0x0000000000587947 */ /* 0x000fea0003800000 */
.L_x_139:
[----:B-12-4-:R-:W-:-:S05]  /*4290*/  HFMA2 R3, -RZ, RZ, 0, 1.1920928955078125e-07 ;  /* 0x00000002ff037431 */ /* 0x016fca00000001ff */
[----:B------:R-:W-:-:S05]  /*42a0*/  VIADDMNMX.U32 R2, R2, 0xfffffffe, R3, PT ;  /* 0xfffffffe02027846 */ /* 0x000fca0003800003 */
[----:B------:R-:W-:-:S04]  /*42b0*/  IMAD.SHL.U32 R4, R2, 0x4, RZ ;  /* 0x0000000402047824 */ /* 0x000fc800078e00ff */
[----:B------:R-:W1:Y:S02]  /*42c0*/  LDC R2, c[0x2][R4+0x84] ;  /* 0x0080210004027b82 */ /* 0x000e640000000800 */
[----:B-1----:R-:W-:-:S04]  /*42d0*/  SHF.R.S32.HI R3, RZ, 0x1f, R2 ;  /* 0x0000001fff037819 */ /* 0x002fc80000011402 */
.L_x_199:
[----:B------:R-:W-:Y:S05]  /*42e0*/  BRX R2 -0x42f0                                                           (*"BRANCH_TARGETS .L_x_200,.L_x_201,.L_x_135"*) ;  /* 0xffffffbc02447949 */ /* 0x000fea000383ffff */
.L_x_201:
[----:B------:R-:W2:Y:S01]  /*42f0*/  LDG.E R2, desc[UR4][R6.64+0x20] ;  /* 0x0000200406027981 */ /* 0x000ea2000c1e1900 */
[----:B------:R-:W-:Y:S01]  /*4300*/  UMOV UR8, 0x3d70a3d7 ;  /* 0x3d70a3d700087882 */ /* 0x000fe20000000000 */
[----:B------:R-:W-:Y:S01]  /*4310*/  UMOV UR9, 0x3fd3d70a ;  /* 0x3fd3d70a00097882 */ /* 0x000fe20000000000 */
[----:B--2---:R-:W1:Y:S02]  /*4320*/  F2F.F64.F32 R2, R2 ;  /* 0x0000000200027310 */ /* 0x004e640000201800 */
[----:B-1----:R-:W-:-:S14]  /*4330*/  DSETP.GE.AND P0, PT, R2, UR8, PT ;  /* 0x0000000802007e2a */ /* 0x002fdc000bf06000 */
[----:B------:R-:W-:Y:S05]  /*4340*/  @!P0 BRA `(.L_x_135) ;  /* 0x0000000000288947 */ /* 0x000fea0003800000 */
[----:B------:R1:W-:Y:S04]  /*4350*/  STG.E desc[UR4][R12.64+0x1c], RZ ;  /* 0x00001cff0c007986 */ /* 0x0003e8000c101904 */
[----:B------:R1:W-:Y:S01]  /*4360*/  STG.E desc[UR4][R12.64+0x20], RZ ;  /* 0x000020ff0c007986 */ /* 0x0003e2000c101904 */
[----:B------:R-:W-:Y:S05]  /*4370*/  BRA `(.L_x_135) ;  /* 0x00000000001c7947 */ /* 0x000fea0003800000 */
.L_x_200:
[----:B------:R-:W2:Y:S01]  /*4380*/  LDG.E R2, desc[UR4][R6.64+0x20] ;  /* 0x0000200406027981 */ /* 0x000ea2000c1e1900 */
[----:B------:R-:W-:Y:S01]  /*4390*/  UMOV UR8, 0xd70a3d71 ;  /* 0xd70a3d7100087882 */ /* 0x000fe20000000000 */
[----:B------:R-:W-:Y:S01]  /*43a0*/  UMOV UR9, 0x3fcd70a3 ;  /* 0x3fcd70a300097882 */ /* 0x000fe20000000000 */
[----:B--2---:R-:W1:Y:S02]  /*43b0*/  F2F.F64.F32 R2, R2 ;  /* 0x0000000200027310 */ /* 0x004e640000201800 */
[----:B-1----:R-:W-:-:S14]  /*43c0*/  DSETP.GE.AND P0, PT, R2, UR8, PT ;  /* 0x0000000802007e2a */ /* 0x002fdc000bf06000 */
[----:B------:R-:W-:-:S05]  /*43d0*/  @P0 IMAD.MOV.U32 R3, RZ, RZ, 0x3 ;  /* 0x00000003ff030424 */ /* 0x000fca00078e00ff */
[----:B------:R4:W-:Y:S02]  /*43e0*/  @P0 STG.E desc[UR4][R12.64+0x1c], R3 ;  /* 0x00001c030c000986 */ /* 0x0009e4000c101904 */
.L_x_135:
[----:B------:R-:W-:Y:S05]  /*43f0*/  BSYNC.RECONVERGENT B1 ;  /* 0x0000000000017941 */ /* 0x000fea0003800200 */
.L_x_134:
[----:B------:R-:W5:Y:S01]  /*4400*/  LDG.E R2, desc[UR4][R6.64+0x28] ;  /* 0x0000280406027981 */ /* 0x000f62000c1e1900 */
[----:B------:R-:W-:Y:S01]  /*4410*/  BSSY.RECONVERGENT B1, `(.L_x_140) ;  /* 0x000005e000017945 */ /* 0x000fe20003800200 */
[----:B-----5:R-:W-:-:S13]  /*4420*/  ISETP.NE.AND P0, PT, R2, 0x1, PT ;  /* 0x000000010200780c */ /* 0x020fda0003f05270 */
[----:B------:R-:W-:Y:S05]  /*4430*/  @P0 BRA `(.L_x_141) ;  /* 0x00000004006c0947 */ /* 0x000fea0003800000 */
[----:B------:R-:W5:Y:S01]  /*4440*/  LDG.E R2, desc[UR4][R6.64+0x18] ;  /* 0x0000180406027981 */ /* 0x000f62000c1e1900 */
[----:B------:R-:W-:Y:S01]  /*4450*/  BSSY.RECONVERGENT B2, `(.L_x_142) ;  /* 0x000002b000027945 */ /* 0x000fe20003800200 */
[----:B------:R-:W-:Y:S02]  /*4460*/  MOV R5, 0x2 ;  /* 0x0000000200057802 */ /* 0x000fe40000000f00 */
[----:B-----5:R-:W-:-:S13]  /*4470*/  ISETP.GT.AND P0, PT, R2, 0x2, PT ;  /* 0x000000020200780c */ /* 0x020fda0003f04270 */
[----:B------:R-:W-:Y:S05]  /*4480*/  @P0 BRA `(.L_x_143) ;  /* 0x0000000000580947 */ /* 0x000fea0003800000 */
[----:B------:R-:W-:-:S05]  /*4490*/  VIADDMNMX.U32 R2, R2, 0xffffffff, R5, PT ;  /* 0xffffffff02027846 */ /* 0x000fca0003800005 */
[----:B------:R-:W-:-:S04]  /*44a0*/  IMAD.SHL.U32 R4, R2, 0x4, RZ ;  /* 0x0000000402047824 */ /* 0x000fc800078e00ff */
[----:B------:R-:W1:Y:S02]  /*44b0*/  LDC R2, c[0x2][R4+0x90] ;  /* 0x0080240004027b82 */ /* 0x000e640000000800 */
[----:B-12-4-:R-:W-:-:S04]  /*44c0*/  SHF.R.S32.HI R3, RZ, 0x1f, R2 ;  /* 0x0000001fff037819 */ /* 0x016fc80000011402 */
.L_x_203:
[----:B------:R-:W-:Y:S05]  /*44d0*/  BRX R2 -0x44e0                                                           (*"BRANCH_TARGETS .L_x_204,.L_x_205,.L_x_144"*) ;  /* 0xffffffb802c87949 */ /* 0x000fea000383ffff */
.L_x_205:
        /* <DEDUP_REMOVED lines=9> */
.L_x_204:
[----:B------:R-:W2:Y:S01]  /*4570*/  LDG.E R2, desc[UR4][R6.64+0x20] ;  /* 0x0000200406027981 */ /* 0x000ea2000c1e1900 */
[----:B------:R-:W-:Y:S01]  /*4580*/  UMOV UR8, 0x9999999a ;  /* 0x9999999a00087882 */ /* 0x000fe20000000000 */
[----:B------:R-:W-:Y:S01]  /*4590*/  UMOV UR9, 0x3fa99999 ;  /* 0x3fa9999900097882 */ /* 0x000fe20000000000 */
[----:B--2---:R-:W1:Y:S02]  /*45a0*/  F2F.F64.F32 R2, R2 ;  /* 0x0000000200027310 */ /* 0x004e640000201800 */
[----:B-1----:R-:W-:-:S14]  /*45b0*/  DSETP.GE.AND P0, PT, R2, UR8, PT ;  /* 0x0000000802007e2a */ /* 0x002fdc000bf06000 */
[----:B------:R-:W-:Y:S05]  /*45c0*/  @!P0 BRA `(.L_x_144) ;  /* 0x00000000004c8947 */ /* 0x000fea0003800000 */
[----:B------:R1:W-:Y:S01]  /*45d0*/  STG.E desc[UR4][R12.64+0x18], R5 ;  /* 0x000018050c007986 */ /* 0x0003e2000c101904 */
[----:B------:R-:W-:Y:S05]  /*45e0*/  BRA `(.L_x_144) ;  /* 0x0000000000447947 */ /* 0x000fea0003800000 */
.L_x_143:
[----:B------:R-:W-:-:S04]  /*45f0*/  VIADDMNMX.U32 R2, R2, 0xfffffffd, R5, PT ;  /* 0xfffffffd02027846 */ /* 0x000fc80003800005 */
[----:B------:R-:W-:-:S04]  /*4600*/  SHF.L.U32 R4, R2, 0x2, RZ ;  /* 0x0000000202047819 */ /* 0x000fc800000006ff */
[----:B------:R-:W1:Y:S02]  /*4610*/  LDC R2, c[0x2][R4+0x9c] ;  /* 0x0080270004027b82 */ /* 0x000e640000000800 */
[----:B-12-4-:R-:W-:-:S04]  /*4620*/  SHF.R.S32.HI R3, RZ, 0x1f, R2 ;  /* 0x0000001fff037819 */ /* 0x016fc80000011402 */
.L_x_207:
[----:B------:R-:W-:Y:S05]  /*4630*/  BRX R2 -0x4640                                                           (*"BRANCH_TARGETS .L_x_208,.L_x_209,.L_x_144"*) ;  /* 0xffffffb802707949 */ /* 0x000fea000383ffff */
.L_x_209:
[----:B------:R-:W2:Y:S02]  /*4640*/  LDG.E R2, desc[UR4][R6.64+0x20] ;  /* 0x0000200406027981 */ /* 0x000ea4000c1e1900 */
[----:B--2---:R-:W-:-:S13]  /*4650*/  FSETP.GE.AND P0, PT, R2, 0.125, PT ;  /* 0x3e0000000200780b */ /* 0x004fda0003f06000 */
[----:B------:R-:W-:Y:S05]  /*4660*/  @!P0 BRA `(.L_x_144) ;  /* 0x0000000000248947 */ /* 0x000fea0003800000 */
[----:B------:R1:W-:Y:S01]  /*4670*/  STG.E desc[UR4][R12.64+0x18], RZ ;  /* 0x000018ff0c007986 */ /* 0x0003e2000c101904 */
[----:B------:R-:W-:Y:S05]  /*4680*/  BRA `(.L_x_144) ;  /* 0x00000000001c7947 */ /* 0x000fea0003800000 */
.L_x_208:
[----:B------:R-:W2:Y:S01]  /*4690*/  LDG.E R2, desc[UR4][R6.64+0x20] ;  /* 0x0000200406027981 */ /* 0x000ea2000c1e1900 */
[----:B------:R-:W-:Y:S01]  /*46a0*/  UMOV UR8, 0xd70a3d71 ;  /* 0xd70a3d7100087882 */ /* 0x000fe20000000000 */
[----:B------:R-:W-:Y:S01]  /*46b0*/  UMOV UR9, 0x3fbd70a3 ;  /* 0x3fbd70a300097882 */ /* 0x000fe20000000000 */
[----:B--2---:R-:W1:Y:S02]  /*46c0*/  F2F.F64.F32 R2, R2 ;  /* 0x0000000200027310 */ /* 0x004e640000201800 */
[----:B-1----:R-:W-:-:S14]  /*46d0*/  DSETP.GE.AND P0, PT, R2, UR8, PT ;  /* 0x0000000802007e2a */ /* 0x002fdc000bf06000 */
[----:B------:R-:W-:-:S05]  /*46e0*/  @P0 IMAD.MOV.U32 R3, RZ, RZ, 0x4 ;  /* 0x00000004ff030424 */ /* 0x000fca00078e00ff */
[----:B------:R4:W-:Y:S02]  /*46f0*/  @P0 STG.E desc[UR4][R12.64+0x18], R3 ;  /* 0x000018030c000986 */ /* 0x0009e4000c101904 */
.L_x_144:
[----:B------:R-:W-:Y:S05]  /*4700*/  BSYNC.RECONVERGENT B2 ;  /* 0x0000000000027941 */ /* 0x000fea0003800200 */
.L_x_142:
[----:B------:R-:W5:Y:S02]  /*4710*/  LDG.E R2, desc[UR4][R6.64+0x1c] ;  /* 0x00001c0406027981 */ /* 0x000f64000c1e1900 */
[----:B-----5:R-:W-:-:S13]  /*4720*/  ISETP.GT.AND P0, PT, R2, 0x1, PT ;  /* 0x000000010200780c */ /* 0x020fda0003f04270 */
[----:B------:R-:W-:Y:S05]  /*4730*/  @P0 BRA `(.L_x_145) ;  /* 0x0000000000580947 */ /* 0x000fea0003800000 */
[----:B------:R-:W-:-:S05]  /*4740*/  VIMNMX.U32 R2, PT, PT, R2, 0x2, PT ;  /* 0x0000000202027848 */ /* 0x000fca0003fe0000 */
[----:B------:R-:W-:-:S04]  /*4750*/  IMAD.SHL.U32 R4, R2, 0x4, RZ ;  /* 0x0000000402047824 */ /* 0x000fc800078e00ff */
[----:B------:R-:W2:Y:S02]  /*4760*/  LDC R2, c[0x2][R4+0xa8] ;  /* 0x00802a0004027b82 */ /* 0x000ea40000000800 */
[----:B--2-4-:R-:W-:-:S04]  /*4770*/  SHF.R.S32.HI R3, RZ, 0x1f, R2 ;  /* 0x0000001fff037819 */ /* 0x014fc80000011402 */
.L_x_211:
[----:B------:R-:W-:Y:S05]  /*4780*/  BRX R2 -0x4790                                                           (*"BRANCH_TARGETS .L_x_212,.L_x_213,.L_x_141"*) ;  /* 0xffffffb8021c7949 */ /* 0x000fea000383ffff */
.L_x_213:
[----:B------:R-:W2:Y:S01]  /*4790*/  LDG.E R2, desc[UR4][R6.64+0x20] ;  /* 0x0000200406027981 */ /* 0x000ea2000c1e1900 */
[----:B------:R-:W-:Y:S01]  /*47a0*/  UMOV UR8, 0x70a3d70a ;  /* 0x70a3d70a00087882 */ /* 0x000fe20000000000 */
[----:B------:R-:W-:Y:S01]  /*47b0*/  UMOV UR9, 0x3fb70a3d ;  /* 0x3fb70a3d00097882 */ /* 0x000fe20000000000 */
[----:B--2---:R-:W2:Y:S02]  /*47c0*/  F2F.F64.F32 R2, R2 ;  /* 0x0000000200027310 */ /* 0x004ea40000201800 */
[----:B--2---:R-:W-:-:S14]  /*47d0*/  DSETP.GE.AND P0, PT, R2, UR8, PT ;  /* 0x0000000802007e2a */ /* 0x004fdc000bf06000 */
[----:B------:R-:W-:Y:S05]  /*47e0*/  @!P0 BRA `(.L_x_141) ;  /* 0x0000000000808947 */ /* 0x000fea0003800000 */
[----:B------:R2:W-:Y:S01]  /*47f0*/  STG.E desc[UR4][R12.64+0x1c], R5 ;  /* 0x00001c050c007986 */ /* 0x0005e2000c101904 */
[----:B------:R-:W-:Y:S05]  /*4800*/  BRA `(.L_x_141) ;  /* 0x0000000000787947 */ /* 0x000fea0003800000 */
.L_x_212:
[----:B------:R-:W2:Y:S01]  /*4810*/  LDG.E R2, desc[UR4][R6.64+0x20] ;  /* 0x0000200406027981 */ /* 0x000ea2000c1e1900 */
[----:B------:R-:W-:Y:S01]  /*4820*/  UMOV UR8, 0x9999999a ;  /* 0x9999999a00087882 */ /* 0x000fe20000000000 */
[----:B------:R-:W-:Y:S01]  /*4830*/  UMOV UR9, 0x3fa99999 ;  /* 0x3fa9999900097882 */ /* 0x000fe20000000000 */
[----:B--2---:R-:W2:Y:S02]  /*4840*/  F2F.F64.F32 R2, R2 ;  /* 0x0000000200027310 */ /* 0x004ea40000201800 */
[----:B--2---:R-:W-:-:S14]  /*4850*/  DSETP.GE.AND P0, PT, R2, UR8, PT ;  /* 0x0000000802007e2a */ /* 0x004fdc000bf06000 */
[----:B------:R-:W-:Y:S05]  /*4860*/  @!P0 BRA `(.L_x_141) ;  /* 0x0000000000608947 */ /* 0x000fea0003800000 */
[----:B------:R-:W-:-:S05]  /*4870*/  MOV R3, 0x1 ;  /* 0x0000000100037802 */ /* 0x000fca0000000f00 */
[----:B------:R2:W-:Y:S01]  /*4880*/  STG.E desc[UR4][R12.64+0x1c], R3 ;  /* 0x00001c030c007986 */ /* 0x0005e2000c101904 */
[----:B------:R-:W-:Y:S05]  /*4890*/  BRA `(.L_x_141) ;  /* 0x0000000000547947 */ /* 0x000fea0003800000 */
.L_x_145:
[----:B------:R-:W-:-:S05]  /*48a0*/  VIADDMNMX.U32 R2, R2, 0xfffffffe, R5, PT ;  /* 0xfffffffe02027846 */ /* 0x000fca0003800005 */
[----:B------:R-:W-:-:S04]  /*48b0*/  IMAD.SHL.U32 R4, R2, 0x4, RZ ;  /* 0x0000000402047824 */ /* 0x000fc800078e00ff */
[----:B------:R-:W2:Y:S02]  /*48c0*/  LDC R2, c[0x2][R4+0xb4] ;  /* 0x00802d0004027b82 */ /* 0x000ea40000000800 */
[----:B--2-4-:R-:W-:-:S04]  /*48d0*/  SHF.R.S32.HI R3, RZ, 0x1f, R2 ;  /* 0x0000001fff037819 */ /* 0x014fc80000011402 */
.L_x_215:
[----:B------:R-:W-:Y:S05]  /*48e0*/  BRX R2 -0x48f0                                                           (*"BRANCH_TARGETS .L_x_216,.L_x_217,.L_x_141"*) ;  /* 0xffffffb402c47949 */ /* 0x000fea000383ffff */
.L_x_217:
[----:B------:R-:W2:Y:S01]  /*48f0*/  LDG.E R2, desc[UR4][R6.64+0x20] ;  /* 0x0000200406027981 */ /* 0x000ea2000c1e1900 */
[----:B------:R-:W-:Y:S01]  /*4900*/  UMOV UR8, 0x66666666 ;  /* 0x6666666600087882 */ /* 0x000fe20000000000 */
[----:B------:R-:W-:Y:S01]  /*4910*/  UMOV UR9, 0x3fc66666 ;  /* 0x3fc6666600097882 */ /* 0x000fe20000000000 */
[----:B--2---:R-:W2:Y:S02]  /*4920*/  F2F.F64.F32 R2, R2 ;  /* 0x0000000200027310 */ /* 0x004ea40000201800 */
[----:B--2---:R-:W-:-:S14]  /*4930*/  DSETP.GE.AND P0, PT, R2, UR8, PT ;  /* 0x0000000802007e2a */ /* 0x004fdc000bf06000 */
[----:B------:R-:W-:Y:S05]  /*4940*/  @!P0 BRA `(.L_x_141) ;  /* 0x0000000000288947 */ /* 0x000fea0003800000 */
[----:B------:R2:W-:Y:S04]  /*4950*/  STG.E desc[UR4][R12.64+0x1c], RZ ;  /* 0x00001cff0c007986 */ /* 0x0005e8000c101904 */
[----:B------:R2:W-:Y:S01]  /*4960*/  STG.E desc[UR4][R12.64+0x20], RZ ;  /* 0x000020ff0c007986 */ /* 0x0005e2000c101904 */
[----:B------:R-:W-:Y:S05]  /*4970*/  BRA `(.L_x_141) ;  /* 0x00000000001c7947 */ /* 0x000fea0003800000 */
.L_x_216:
[----:B------:R-:W2:Y:S01]  /*4980*/  LDG.E R2, desc[UR4][R6.64+0x20] ;  /* 0x0000200406027981 */ /* 0x000ea2000c1e1900 */
[----:B------:R-:W-:Y:S01]  /*4990*/  UMOV UR8, 0x1eb851ec ;  /* 0x1eb851ec00087882 */ /* 0x000fe20000000000 */
[----:B------:R-:W-:Y:S01]  /*49a0*/  UMOV UR9, 0x3fc1eb85 ;  /* 0x3fc1eb8500097882 */ /* 0x000fe20000000000 */
[----:B--2---:R-:W2:Y:S02]  /*49b0*/  F2F.F64.F32 R2, R2 ;  /* 0x0000000200027310 */ /* 0x004ea40000201800 */
[----:B--2---:R-:W-:-:S14]  /*49c0*/  DSETP.GE.AND P0, PT, R2, UR8, PT ;  /* 0x0000000802007e2a */ /* 0x004fdc000bf06000 */
[----:B------:R-:W-:-:S05]  /*49d0*/  @P0 IMAD.MOV.U32 R3, RZ, RZ, 0x3 ;  /* 0x00000003ff030424 */ /* 0x000fca00078e00ff */
[----:B------:R2:W-:Y:S02]  /*49e0*/  @P0 STG.E desc[UR4][R12.64+0x1c], R3 ;  /* 0x00001c030c000986 */ /* 0x0005e4000c101904 */
.L_x_141:
[----:B------:R-:W-:Y:S05]  /*49f0*/  BSYNC.RECONVERGENT B1 ;  /* 0x0000000000017941 */ /* 0x000fea0003800200 */
.L_x_140:
[----:B------:R-:W5:Y:S02]  /*4a00*/  LDG.E R2, desc[UR4][R6.64+0x24] ;  /* 0x0000240406027981 */ /* 0x000f64000c1e1900 */
[----:B-----5:R-:W-:-:S13]  /*4a10*/  ISETP.NE.AND P0, PT, R2, 0x1, PT ;  /* 0x000000010200780c */ /* 0x020fda0003f05270 */
[----:B------:R-:W-:Y:S05]  /*4a20*/  @P0 BRA `(.L_x_146) ;  /* 0x0000000c00ec0947 */ /* 0x000fea0003800000 */
[----:B------:R-:W1:Y:S01]  /*4a30*/  LDCU.64 UR8, c[0x0][0x390] ;  /* 0x00007200ff0877ac */ /* 0x000e620008000a00 */
[----:B------:R-:W-:Y:S01]  /*4a40*/  UMOV UR10, 0xd2f1a9fc ;  /* 0xd2f1a9fc000a7882 */ /* 0x000fe20000000000 */
[----:B------:R-:W-:Y:S01]  /*4a50*/  UMOV UR11, 0x3f50624d ;  /* 0x3f50624d000b7882 */ /* 0x000fe20000000000 */
[----:B-12-4-:R-:W1:Y:S08]  /*4a60*/  F2F.F64.F32 R2, UR8 ;  /* 0x0000000800027d10 */ /* 0x016e700008201800 */
[----:B------:R-:W-:Y:S01]  /*4a70*/  F2F.F64.F32 R16, UR9 ;  /* 0x0000000900107d10 */ /* 0x000fe20008201800 */
[----:B-1----:R-:W-:-:S08]  /*4a80*/  DADD R2, R2, -UR10 ;  /* 0x8000000a02027e29 */ /* 0x002fd00008000000 */
[----:B------:R-:W-:-:S10]  /*4a90*/  DMUL R4, R2, 0.25 ;  /* 0x3fd0000002047828 */ /* 0x000fd40000000000 */
[----:B------:R-:W1:Y:S08]  /*4aa0*/  F2I.F64.TRUNC R4, R4 ;  /* 0x0000000400047311 */ /* 0x000e70000030d100 */
[----:B-1----:R-:W1:Y:S02]  /*4ab0*/  I2F.F64 R8, R4 ;  /* 0x0000000400087312 */ /* 0x002e640000201c00 */
[----:B-1----:R-:W-:-:S08]  /*4ac0*/  DFMA R8, R8, -4, R2 ;  /* 0xc01000000808782b */ /* 0x002fd00000000002 */
[----:B------:R-:W-:-:S14]  /*4ad0*/  DSETP.GTU.AND P0, PT, R8, R16, PT ;  /* 0x000000100800722a */ /* 0x000fdc0003f0c000 */
[----:B------:R-:W-:Y:S05]  /*4ae0*/  @P0 BRA `(.L_x_146) ;  /* 0x0000000c00bc0947 */ /* 0x000fea0003800000 */
[----:B------:R-:W-:Y:S01]  /*4af0*/  MOV R3, 0x1 ;  /* 0x0000000100037802 */ /* 0x000fe20000000f00 */
[----:B------:R1:W-:Y:S04]  /*4b00*/  STG.E desc[UR4][R12.64+0x1c], RZ ;  /* 0x00001cff0c007986 */ /* 0x0003e8000c101904 */
[----:B------:R1:W-:Y:S04]  /*4b10*/  STG.E desc[UR4][R12.64+0x20], RZ ;  /* 0x000020ff0c007986 */ /* 0x0003e8000c101904 */
[----:B------:R1:W-:Y:S01]  /*4b20*/  STG.E desc[UR4][R12.64+0x18], R3 ;  /* 0x000018030c007986 */ /* 0x0003e2000c101904 */
[----:B------:R-:W-:Y:S05]  /*4b30*/  BRA `(.L_x_146) ;  /* 0x0000000c00a87947 */ /* 0x000fea0003800000 */
.L_x_133:
[----:B------:R-:W-:-:S04]  /*4b40*/  ISETP.GE.AND P0, PT, R9, 0x1, PT ;  /* 0x000000010900780c */ /* 0x000fc80003f06270 */
[----:B------:R-:W-:-:S13]  /*4b50*/  ISETP.NE.OR P0, PT, R24, RZ, !P0 ;  /* 0x000000ff1800720c */ /* 0x000fda0004705670 */
[----:B-1----:R-:W-:Y:S01]  /*4b60*/  @!P0 IMAD.MOV.U32 R3, RZ, RZ, 0x1 ;  /* 0x00000001ff038424 */ /* 0x002fe200078e00ff */
[----:B------:R1:W-:Y:S04]  /*4b70*/  @!P0 STG.E desc[UR4][R12.64+0x1c], RZ ;  /* 0x00001cff0c008986 */ /* 0x0003e8000c101904 */
[----:B------:R1:W-:Y:S04]  /*4b80*/  @!P0 STG.E desc[UR4][R12.64+0x20], RZ ;  /* 0x000020ff0c008986 */ /* 0x0003e8000c101904 */
[----:B------:R1:W-:Y:S01]  /*4b90*/  @!P0 STG.E desc[UR4][R12.64+0x18], R3 ;  /* 0x000018030c008986 */ /* 0x0003e2000c101904 */
[----:B------:R-:W-:Y:S05]  /*4ba0*/  @!P0 BRA `(.L_x_146) ;  /* 0x0000000c008c8947 */ /* 0x000fea0003800000 */
[----:B------:R-:W-:-:S04]  /*4bb0*/  ISETP.GE.AND P0, PT, R9, 0x2, PT ;  /* 0x000000020900780c */ /* 0x000fc80003f06270 */
[----:B------:R-:W-:-:S13]  /*4bc0*/  ISETP.NE.OR P0, PT, R24, 0x4, !P0 ;  /* 0x000000041800780c */ /* 0x000fda0004705670 */
[----:B-1----:R-:W-:Y:S01]  /*4bd0*/  @!P0 IMAD.MOV.U32 R3, RZ, RZ, 0x1 ;  /* 0x00000001ff038424 */ /* 0x002fe200078e00ff */
[----:B------:R2:W-:Y:S04]  /*4be0*/  @!P0 STG.E desc[UR4][R12.64+0x1c], RZ ;  /* 0x00001cff0c008986 */ /* 0x0005e8000c101904 */
[----:B------:R2:W-:Y:S04]  /*4bf0*/  @!P0 STG.E desc[UR4][R12.64+0x20], RZ ;  /* 0x000020ff0c008986 */ /* 0x0005e8000c101904 */
[----:B------:R2:W-:Y:S01]  /*4c00*/  @!P0 STG.E desc[UR4][R12.64+0x18], R3 ;  /* 0x000018030c008986 */ /* 0x0005e2000c101904 */
[----:B------:R-:W-:Y:S05]  /*4c10*/  @!P0 BRA `(.L_x_146) ;  /* 0x0000000c00708947 */ /* 0x000fea0003800000 */
[----:B------:R-:W4:Y:S01]  /*4c20*/  LDG.E R2, desc[UR4][R6.64+0x24] ;  /* 0x0000240406027981 */ /* 0x000f22000c1e1900 */
[----:B------:R-:W-:Y:S01]  /*4c30*/  BSSY.RELIABLE B1, `(.L_x_147) ;  /* 0x0000014000017945 */ /* 0x000fe20003800100 */
[----:B----4-:R-:W-:-:S13]  /*4c40*/  ISETP.NE.AND P0, PT, R2, 0x1, PT ;  /* 0x000000010200780c */ /* 0x010fda0003f05270 */
[----:B------:R-:W-:Y:S05]  /*4c50*/  @P0 BRA `(.L_x_148) ;  /* 0x0000000000440947 */ /* 0x000fea0003800000 */
[----:B------:R-:W2:Y:S01]  /*4c60*/  LDCU.64 UR8, c[0x0][0x390] ;  /* 0x00007200ff0877ac */ /* 0x000ea20008000a00 */
[----:B------:R-:W-:Y:S01]  /*4c70*/  UMOV UR10, 0xd2f1a9fc ;  /* 0xd2f1a9fc000a7882 */ /* 0x000fe20000000000 */
[----:B------:R-:W-:Y:S01]  /*4c80*/  UMOV UR11, 0x3f50624d ;  /* 0x3f50624d000b7882 */ /* 0x000fe20000000000 */
[----:B--2---:R-:W1:Y:S08]  /*4c90*/  F2F.F64.F32 R2, UR8 ;  /* 0x0000000800027d10 */ /* 0x004e700008201800 */
[----:B------:R-:W-:Y:S01]  /*4ca0*/  F2F.F64.F32 R16, UR9 ;  /* 0x0000000900107d10 */ /* 0x000fe20008201800 */
[----:B-1----:R-:W-:-:S08]  /*4cb0*/  DADD R2, R2, -UR10 ;  /* 0x8000000a02027e29 */ /* 0x002fd00008000000 */
[----:B------:R-:W-:-:S10]  /*4cc0*/  DMUL R4, R2, 0.25 ;  /* 0x3fd0000002047828 */ /* 0x000fd40000000000 */
[----:B------:R-:W1:Y:S08]  /*4cd0*/  F2I.F64.TRUNC R4, R4 ;  /* 0x0000000400047311 */ /* 0x000e70000030d100 */
[----:B-1----:R-:W1:Y:S02]  /*4ce0*/  I2F.F64 R8, R4 ;  /* 0x0000000400087312 */ /* 0x002e640000201c00 */
[----:B-1----:R-:W-:-:S08]  /*4cf0*/  DFMA R8, R8, -4, R2 ;  /* 0xc01000000808782b */ /* 0x002fd00000000002 */
[----:B------:R-:W-:-:S14]  /*4d00*/  DSETP.GTU.AND P0, PT, R8, R16, PT ;  /* 0x000000100800722a */ /* 0x000fdc0003f0c000 */
[----:B------:R-:W-:Y:S01]  /*4d10*/  @!P0 MOV R3, 0x1 ;  /* 0x0000000100038802 */ /* 0x000fe20000000f00 */
[----:B------:R4:W-:Y:S01]  /*4d20*/  @!P0 STG.E desc[UR4][R12.64+0x1c], RZ ;  /* 0x00001cff0c008986 */ /* 0x0009e2000c101904 */
[----:B------:R-:W-:Y:S05]  /*4d30*/  @!P0 BREAK.RELIABLE B1 ;  /* 0x0000000000018942 */ /* 0x000fea0003800100 */
[----:B------:R4:W-:Y:S04]  /*4d40*/  @!P0 STG.E desc[UR4][R12.64+0x20], RZ ;  /* 0x000020ff0c008986 */ /* 0x0009e8000c101904 */
[----:B------:R4:W-:Y:S01]  /*4d50*/  @!P0 STG.E desc[UR4][R12.64+0x18], R3 ;  /* 0x000018030c008986 */ /* 0x0009e2000c101904 */
[----:B------:R-:W-:Y:S05]  /*4d60*/  @!P0 BRA `(.L_x_146) ;  /* 0x0000000c001c8947 */ /* 0x000fea0003800000 */
.L_x_148:
[----:B------:R-:W-:Y:S05]  /*4d70*/  BSYNC.RELIABLE B1 ;  /* 0x0000000000017941 */ /* 0x000fea0003800100 */
.L_x_147:
[----:B------:R-:W5:Y:S01]  /*4d80*/  LDG.E R2, desc[UR4][R6.64+0x28] ;  /* 0x0000280406027981 */ /* 0x000f62000c1e1900 */
[----:B------:R-:W-:Y:S01]  /*4d90*/  BSSY.RECONVERGENT B1, `(.L_x_149) ;  /* 0x0000066000017945 */ /* 0x000fe20003800200 */
[----:B-----5:R-:W-:-:S13]  /*4da0*/  ISETP.NE.AND P0, PT, R2, 0x3, PT ;  /* 0x000000030200780c */ /* 0x020fda0003f05270 */
[----:B------:R-:W-:Y:S05]  /*4db0*/  @!P0 BRA `(.L_x_150) ;  /* 0x00000004008c8947 */ /* 0x000fea0003800000 */
[----:B------:R-:W2:Y:S01]  /*4dc0*/  LDG.E R2, desc[UR4][R6.64+0x20] ;  /* 0x0000200406027981 */ /* 0x000ea2000c1e1900 */
[----:B------:R-:W2:Y:S02]  /*4dd0*/  LDCU UR7, c[0x0][0x394] ;  /* 0x00007280ff0777ac */ /* 0x000ea40008000800 */
[----:B--2-4-:R-:W-:-:S05]  /*4de0*/  FADD R3, R2, UR7 ;  /* 0x0000000702037e21 */ /* 0x014fca0008000000 */
        /* <DEDUP_REMOVED lines=9> */
[----:B------:R-:W-:-:S05]  /*4e80*/  VIADDMNMX.U32 R2, R2, R3, 0x2, PT ;  /* 0x0000000202027446 */ /* 0x000fca0003800003 */
[----:B------:R-:W-:-:S04]  /*4e90*/  IMAD.SHL.U32 R4, R2, 0x4, RZ ;  /* 0x0000000402047824 */ /* 0x000fc800078e00ff */
[----:B------:R-:W1:Y:S02]  /*4ea0*/  LDC R2, c[0x2][R4] ;  /* 0x0080000004027b82 */ /* 0x000e640000000800 */
[----:B-1----:R-:W-:-:S04]  /*4eb0*/  SHF.R.S32.HI R3, RZ, 0x1f, R2 ;  /* 0x0000001fff037819 */ /* 0x002fc80000011402 */
.L_x_219:
[----:B------:R-:W-:Y:S05]  /*4ec0*/  BRX R2 -0x4ed0                                                           (*"BRANCH_TARGETS .L_x_220,.L_x_221,.L_x_153"*) ;  /* 0xffffffb0024c7949 */ /* 0x000fea000383ffff */
.L_x_221:
[----:B------:R-:W2:Y:S01]  /*4ed0*/  LDG.E R2, desc[UR4][R6.64+0x20] ;  /* 0x0000200406027981 */ /* 0x000ea2000c1e1900 */
[----:B------:R-:W-:Y:S01]  /*4ee0*/  UMOV UR8, 0xa3d70a4 ;  /* 0x0a3d70a400087882 */ /* 0x000fe20000000000 */
[----:B------:R-:W-:Y:S01]  /*4ef0*/  UMOV UR9, 0x3fc0a3d7 ;  /* 0x3fc0a3d700097882 */ /* 0x000fe20000000000 */
[----:B--2---:R-:W1:Y:S02]  /*4f00*/  F2F.F64.F32 R2, R2 ;  /* 0x0000000200027310 */ /* 0x004e640000201800 */
[----:B-1----:R-:W-:-:S14]  /*4f10*/  DSETP.GE.AND P0, PT, R2, UR8, PT ;  /* 0x0000000802007e2a */ /* 0x002fdc000bf06000 */
[----:B------:R-:W-:Y:S05]  /*4f20*/  @!P0 BRA `(.L_x_153) ;  /* 0x0000000000848947 */ /* 0x000fea0003800000 */
[----:B------:R-:W-:-:S05]  /*4f30*/  MOV R3, 0x3 ;  /* 0x0000000300037802 */ /* 0x000fca0000000f00 */
[----:B------:R1:W-:Y:S01]  /*4f40*/  STG.E desc[UR4][R12.64+0x18], R3 ;  /* 0x000018030c007986 */ /* 0x0003e2000c101904 */
[----:B------:R-:W-:Y:S05]  /*4f50*/  BRA `(.L_x_153) ;  /* 0x0000000000787947 */ /* 0x000fea0003800000 */
.L_x_220:
        /* <DEDUP_REMOVED lines=9> */
.L_x_152:
[----:B------:R-:W-:-:S05]  /*4ff0*/  IMAD.MOV.U32 R3, RZ, RZ, 0x2 ;  /* 0x00000002ff037424 */ /* 0x000fca00078e00ff */
[----:B------:R-:W-:-:S04]  /*5000*/  VIADDMNMX.U32 R2, R2, 0xfffffffd, R3, PT ;  /* 0xfffffffd02027846 */ /* 0x000fc80003800003 */
[----:B------:R-:W-:-:S04]  /*5010*/  SHF.L.U32 R4, R2, 0x2, RZ ;  /* 0x0000000202047819 */ /* 0x000fc800000006ff */
[----:B------:R-:W1:Y:S02]  /*5020*/  LDC R2, c[0x2][R4+0xc] ;  /* 0x0080030004027b82 */ /* 0x000e640000000800 */
[----:B-1----:R-:W-:-:S04]  /*5030*/  SHF.R.S32.HI R3, RZ, 0x1f, R2 ;  /* 0x0000001fff037819 */ /* 0x002fc80000011402 */
.L_x_223:
[----:B------:R-:W-:Y:S05]  /*5040*/  BRX R2 -0x5050                                                           (*"BRANCH_TARGETS .L_x_224,.L_x_225,.L_x_153"*) ;  /* 0xffffffac02ec7949 */ /* 0x000fea000383ffff */
.L_x_225:
        /* <DEDUP_REMOVED lines=8> */
.L_x_224:
[----:B------:R-:W2:Y:S01]  /*50d0*/  LDG.E R2, desc[UR4][R6.64+0x20] ;  /* 0x0000200406027981 */ /* 0x000ea2000c1e1900 */
[----:B------:R-:W-:Y:S01]  /*50e0*/  UMOV UR8, 0xae147ae1 ;  /* 0xae147ae100087882 */ /* 0x000fe20000000000 */
[----:B------:R-:W-:Y:S01]  /*50f0*/  UMOV UR9, 0x3fcae147 ;  /* 0x3fcae14700097882 */ /* 0x000fe20000000000 */
[----:B--2---:R-:W1:Y:S02]  /*5100*/  F2F.F64.F32 R2, R2 ;  /* 0x0000000200027310 */ /* 0x004e640000201800 */
[----:B-1----:R-:W-:-:S14]  /*5110*/  DSETP.GE.AND P0, PT, R2, UR8, PT ;  /* 0x0000000802007e2a */ /* 0x002fdc000bf06000 */
[----:B------:R-:W-:-:S05]  /*5120*/  @P0 IMAD.MOV.U32 R3, RZ, RZ, 0x4 ;  /* 0x00000004ff030424 */ /* 0x000fca00078e00ff */
[----:B------:R1:W-:Y:S02]  /*5130*/  @P0 STG.E desc[UR4][R12.64+0x18], R3 ;  /* 0x000018030c000986 */ /* 0x0003e4000c101904 */
.L_x_153:
[----:B------:R-:W-:Y:S05]  /*5140*/  BSYNC.RECONVERGENT B2 ;  /* 0x0000000000027941 */ /* 0x000fea0003800200 */
.L_x_151:
[----:B------:R-:W5:Y:S02]  /*5150*/  LDG.E R2, desc[UR4][R6.64+0x1c] ;  /* 0x00001c0406027981 */ /* 0x000f64000c1e1900 */
[----:B-----5:R-:W-:-:S13]  /*5160*/  ISETP.GT.AND P0, PT, R2, 0x1, PT ;  /* 0x000000010200780c */ /* 0x020fda0003f04270 */
[----:B------:R-:W-:Y:S05]  /*5170*/  @P0 BRA `(.L_x_154) ;  /* 0x0000000000440947 */ /* 0x000fea0003800000 */
[----:B------:R-:W-:-:S05]  /*5180*/  VIMNMX.U32 R2, PT, PT, R2, 0x2, PT ;  /* 0x0000000202027848 */ /* 0x000fca0003fe0000 */
[----:B------:R-:W-:-:S04]  /*5190*/  IMAD.SHL.U32 R4, R2, 0x4, RZ ;  /* 0x0000000402047824 */ /* 0x000fc800078e00ff */
[----:B------:R-:W1:Y:S02]  /*51a0*/  LDC R2, c[0x2][R4+0x18] ;  /* 0x0080060004027b82 */ /* 0x000e640000000800 */
[----:B-1--4-:R-:W-:-:S04]  /*51b0*/  SHF.R.S32.HI R3, RZ, 0x1f, R2 ;  /* 0x0000001fff037819 */ /* 0x012fc80000011402 */
.L_x_227:
[----:B------:R-:W-:Y:S05]  /*51c0*/  BRX R2 -0x51d0                                                           (*"BRANCH_TARGETS .L_x_228,.L_x_229,.L_x_150"*) ;  /* 0xffffffac028c7949 */ /* 0x000fea000383ffff */
.L_x_229:
[----:B------:R-:W4:Y:S02]  /*51d0*/  LDG.E R2, desc[UR4][R6.64+0x20] ;  /* 0x0000200406027981 */ /* 0x000f24000c1e1900 */
[----:B----4-:R-:W-:-:S13]  /*51e0*/  FSETP.GE.AND P0, PT, R2, 0.12999999523162841797, PT ;  /* 0x3e051eb80200780b */ /* 0x010fda0003f06000 */
[----:B------:R-:W-:Y:S05]  /*51f0*/  @!P0 BRA `(.L_x_150) ;  /* 0x00000000007c8947 */ /* 0x000fea0003800000 */
[----:B------:R-:W-:-:S05]  /*5200*/  HFMA2 R3, -RZ, RZ, 0, 1.1920928955078125e-07 ;  /* 0x00000002ff037431 */ /* 0x000fca00000001ff */
[----:B------:R1:W-:Y:S01]  /*5210*/  STG.E desc[UR4][R12.64+0x1c], R3 ;  /* 0x00001c030c007986 */ /* 0x0003e2000c101904 */
[----:B------:R-:W-:Y:S05]  /*5220*/  BRA `(.L_x_150) ;  /* 0x0000000000707947 */ /* 0x000fea0003800000 */
.L_x_228:
[----:B------:R-:W4:Y:S02]  /*5230*/  LDG.E R2, desc[UR4][R6.64+0x20] ;  /* 0x0000200406027981 */ /* 0x000f24000c1e1900 */
[----:B----4-:R-:W-:-:S13]  /*5240*/  FSETP.GE.AND P0, PT, R2, 0.050000000745058059692, PT ;  /* 0x3d4ccccd0200780b */ /* 0x010fda0003f06000 */
[----:B------:R-:W-:Y:S05]  /*5250*/  @!P0 BRA `(.L_x_150) ;  /* 0x0000000000648947 */ /* 0x000fea0003800000 */
[----:B------:R-:W-:-:S05]  /*5260*/  IMAD.MOV.U32 R3, RZ, RZ, 0x1 ;  /* 0x00000001ff037424 */ /* 0x000fca00078e00ff */
[----:B------:R1:W-:Y:S01]  /*5270*/  STG.E desc[UR4][R12.64+0x1c], R3 ;  /* 0x00001c030c007986 */ /* 0x0003e2000c101904 */
[----:B------:R-:W-:Y:S05]  /*5280*/  BRA `(.L_x_150) ;  /* 0x0000000000587947 */ /* 0x000fea0003800000 */
.L_x_154:
[----:B-1--4-:R-:W-:-:S05]  /*5290*/  IMAD.MOV.U32 R3, RZ, RZ, 0x2 ;  /* 0x00000002ff037424 */ /* 0x012fca00078e00ff */
[----:B------:R-:W-:-:S04]  /*52a0*/  VIADDMNMX.U32 R2, R2, 0xfffffffe, R3, PT ;  /* 0xfffffffe02027846 */ /* 0x000fc80003800003 */
[----:B------:R-:W-:-:S04]  /*52b0*/  SHF.L.U32 R4, R2, 0x2, RZ ;  /* 0x0000000202047819 */ /* 0x000fc800000006ff */
[----:B------:R-:W1:Y:S02]  /*52c0*/  LDC R2, c[0x2][R4+0x24] ;  /* 0x0080090004027b82 */ /* 0x000e640000000800 */
[----:B-1----:R-:W-:-:S04]  /*52d0*/  SHF.R.S32.HI R3, RZ, 0x1f, R2 ;  /* 0x0000001fff037819 */ /* 0x002fc80000011402 */
.L_x_231:
[----:B------:R-:W-:Y:S05]  /*52e0*/  BRX R2 -0x52f0                                                           (*"BRANCH_TARGETS .L_x_232,.L_x_233,.L_x_150"*) ;  /* 0xffffffac02447949 */ /* 0x000fea000383ffff */
.L_x_233:
[----:B------:R-:W4:Y:S01]  /*52f0*/  LDG.E R2, desc[UR4][R6.64+0x20] ;  /* 0x0000200406027981 */ /* 0x000f22000c1e1900 */
[----:B------:R-:W-:Y:S01]  /*5300*/  UMOV UR8, 0x3d70a3d7 ;  /* 0x3d70a3d700087882 */ /* 0x000fe20000000000 */
[----:B------:R-:W-:Y:S01]  /*5310*/  UMOV UR9, 0x3fd3d70a ;  /* 0x3fd3d70a00097882 */ /* 0x000fe20000000000 */
[----:B----4-:R-:W1:Y:S02]  /*5320*/  F2F.F64.F32 R2, R2 ;  /* 0x0000000200027310 */ /* 0x010e640000201800 */
[----:B-1----:R-:W-:-:S14]  /*5330*/  DSETP.GE.AND P0, PT, R2, UR8, PT ;  /* 0x0000000802007e2a */ /* 0x002fdc000bf06000 */
[----:B------:R-:W-:Y:S05]  /*5340*/  @!P0 BRA `(.L_x_150) ;  /* 0x0000000000288947 */ /* 0x000fea0003800000 */
[----:B------:R1:W-:Y:S04]  /*5350*/  STG.E desc[UR4][R12.64+0x1c], RZ ;  /* 0x00001cff0c007986 */ /* 0x0003e8000c101904 */
[----:B------:R1:W-:Y:S01]  /*5360*/  STG.E desc[UR4][R12.64+0x20], RZ ;  /* 0x000020ff0c007986 */ /* 0x0003e2000c101904 */
[----:B------:R-:W-:Y:S05]  /*5370*/  BRA `(.L_x_150) ;  /* 0x00000000001c7947 */ /* 0x000fea0003800000 */
.L_x_232:
[----:B------:R-:W4:Y:S01]  /*5380*/  LDG.E R2, desc[UR4][R6.64+0x20] ;  /* 0x0000200406027981 */ /* 0x000f22000c1e1900 */
[----:B------:R-:W-:Y:S01]  /*5390*/  UMOV UR8, 0xd70a3d71 ;  /* 0xd70a3d7100087882 */ /* 0x000fe20000000000 */
[----:B------:R-:W-:Y:S01]  /*53a0*/  UMOV UR9, 0x3fcd70a3 ;  /* 0x3fcd70a300097882 */ /* 0x000fe20000000000 */
[----:B----4-:R-:W1:Y:S02]  /*53b0*/  F2F.F64.F32 R2, R2 ;  /* 0x0000000200027310 */ /* 0x010e640000201800 */
[----:B-1----:R-:W-:-:S14]  /*53c0*/  DSETP.GE.AND P0, PT, R2, UR8, PT ;  /* 0x0000000802007e2a */ /* 0x002fdc000bf06000 */
[----:B------:R-:W-:-:S05]  /*53d0*/  @P0 IMAD.MOV.U32 R3, RZ, RZ, 0x3 ;  /* 0x00000003ff030424 */ /* 0x000fca00078e00ff */
[----:B------:R1:W-:Y:S02]  /*53e0*/  @P0 STG.E desc[UR4][R12.64+0x1c], R3 ;  /* 0x00001c030c000986 */ /* 0x0003e4000c101904 */
.L_x_150:
[----:B------:R-:W-:Y:S05]  /*53f0*/  BSYNC.RECONVERGENT B1 ;  /* 0x0000000000017941 */ /* 0x000fea0003800200 */
.L_x_149:
[----:B------:R-:W5:Y:S02]  /*5400*/  LDG.E R2, desc[UR4][R6.64+0x28] ;  /* 0x0000280406027981 */ /* 0x000f64000c1e1900 */
[----:B-----5:R-:W-:-:S13]  /*5410*/  ISETP.NE.AND P0, PT, R2, 0x1, PT ;  /* 0x000000010200780c */ /* 0x020fda0003f05270 */
[----:B------:R-:W-:Y:S05]  /*5420*/  @P0 BRA `(.L_x_146) ;  /* 0x00000004006c0947 */ /* 0x000fea0003800000 */
[----:B------:R-:W5:Y:S01]  /*5430*/  LDG.E R2, desc[UR4][R6.64+0x18] ;  /* 0x0000180406027981 */ /* 0x000f62000c1e1900 */
[----:B------:R-:W-:Y:S01]  /*5440*/  BSSY.RECONVERGENT B1, `(.L_x_155) ;  /* 0x000002b000017945 */ /* 0x000fe20003800200 */
[----:B------:R-:W-:Y:S01]  /*5450*/  IMAD.MOV.U32 R5, RZ, RZ, 0x2 ;  /* 0x00000002ff057424 */ /* 0x000fe200078e00ff */
[----:B-----5:R-:W-:-:S13]  /*5460*/  ISETP.GT.AND P0, PT, R2, 0x2, PT ;  /* 0x000000020200780c */ /* 0x020fda0003f04270 */
[----:B------:R-:W-:Y:S05]  /*5470*/  @P0 BRA `(.L_x_156) ;  /* 0x0000000000580947 */ /* 0x000fea0003800000 */
[----:B------:R-:W-:-:S04]  /*5480*/  VIADDMNMX.U32 R2, R2, 0xffffffff, R5, PT ;  /* 0xffffffff02027846 */ /* 0x000fc80003800005 */
[----:B------:R-:W-:-:S04]  /*5490*/  SHF.L.U32 R4, R2, 0x2, RZ ;  /* 0x0000000202047819 */ /* 0x000fc800000006ff */
[----:B------:R-:W1:Y:S02]  /*54a0*/  LDC R2, c[0x2][R4+0x30] ;  /* 0x00800c0004027b82 */ /* 0x000e640000000800 */
[----:B-12-4-:R-:W-:-:S04]  /*54b0*/  SHF.R.S32.HI R3, RZ, 0x1f, R2 ;  /* 0x0000001fff037819 */ /* 0x016fc80000011402 */
.L_x_235:
[----:B------:R-:W-:Y:S05]  /*54c0*/  BRX R2 -0x54d0                                                           (*"BRANCH_TARGETS .L_x_236,.L_x_237,.L_x_157"*) ;  /* 0xffffffa802cc7949 */ /* 0x000fea000383ffff */
.L_x_237:
        /* <DEDUP_REMOVED lines=9> */
.L_x_236:
        /* <DEDUP_REMOVED lines=8> */
.L_x_156:
[----:B------:R-:W-:-:S05]  /*55e0*/  VIADDMNMX.U32 R2, R2, 0xfffffffd, R5, PT ;  /* 0xfffffffd02027846 */ /* 0x000fca0003800005 */
[----:B------:R-:W-:-:S04]  /*55f0*/  IMAD.SHL.U32 R4, R2, 0x4, RZ ;  /* 0x0000000402047824 */ /* 0x000fc800078e00ff */
[----:B------:R-:W1:Y:S02]  /*5600*/  LDC R2, c[0x2][R4+0x3c] ;  /* 0x00800f0004027b82 */ /* 0x000e640000000800 */
[----:B-12-4-:R-:W-:-:S04]  /*5610*/  SHF.R.S32.HI R3, RZ, 0x1f, R2 ;  /* 0x0000001fff037819 */ /* 0x016fc80000011402 */
.L_x_239:
[----:B------:R-:W-:Y:S05]  /*5620*/  BRX R2 -0x5630                                                           (*"BRANCH_TARGETS .L_x_240,.L_x_241,.L_x_157"*) ;  /* 0xffffffa802747949 */ /* 0x000fea000383ffff */
.L_x_241:
[----:B------:R-:W2:Y:S02]  /*5630*/  LDG.E R2, desc[UR4][R6.64+0x20] ;  /* 0x0000200406027981 */ /* 0x000ea4000c1e1900 */
[----:B--2---:R-:W-:-:S13]  /*5640*/  FSETP.GE.AND P0, PT, R2, 0.125, PT ;  /* 0x3e0000000200780b */ /* 0x004fda0003f06000 */
[----:B------:R-:W-:Y:S05]  /*5650*/  @!P0 BRA `(.L_x_157) ;  /* 0x0000000000248947 */ /* 0x000fea0003800000 */
[----:B------:R1:W-:Y:S01]  /*5660*/  STG.E desc[UR4][R12.64+0x18], RZ ;  /* 0x000018ff0c007986 */ /* 0x0003e2000c101904 */
[----:B------:R-:W-:Y:S05]  /*5670*/  BRA `(.L_x_157) ;  /* 0x00000000001c7947 */ /* 0x000fea0003800000 */
.L_x_240:
[----:B------:R-:W2:Y:S01]  /*5680*/  LDG.E R2, desc[UR4][R6.64+0x20] ;  /* 0x0000200406027981 */ /* 0x000ea2000c1e1900 */
[----:B------:R-:W-:Y:S01]  /*5690*/  UMOV UR8, 0xd70a3d71 ;  /* 0xd70a3d7100087882 */ /* 0x000fe20000000000 */
[----:B------:R-:W-:Y:S01]  /*56a0*/  UMOV UR9, 0x3fbd70a3 ;  /* 0x3fbd70a300097882 */ /* 0x000fe20000000000 */
[----:B--2---:R-:W1:Y:S02]  /*56b0*/  F2F.F64.F32 R2, R2 ;  /* 0x0000000200027310 */ /* 0x004e640000201800 */
[----:B-1----:R-:W-:-:S14]  /*56c0*/  DSETP.GE.AND P0, PT, R2, UR8, PT ;  /* 0x0000000802007e2a */ /* 0x002fdc000bf06000 */
[----:B------:R-:W-:-:S05]  /*56d0*/  @P0 MOV R3, 0x4 ;  /* 0x0000000400030802 */ /* 0x000fca0000000f00 */
[----:B------:R2:W-:Y:S02]  /*56e0*/  @P0 STG.E desc[UR4][R12.64+0x18], R3 ;  /* 0x000018030c000986 */ /* 0x0005e4000c101904 */
.L_x_157:
[----:B------:R-:W-:Y:S05]  /*56f0*/  BSYNC.RECONVERGENT B1 ;  /* 0x0000000000017941 */ /* 0x000fea0003800200 */
.L_x_155:
[----:B------:R-:W5:Y:S02]  /*5700*/  LDG.E R2, desc[UR4][R6.64+0x1c] ;  /* 0x00001c0406027981 */ /* 0x000f64000c1e1900 */
[----:B-----5:R-:W-:-:S13]  /*5710*/  ISETP.GT.AND P0, PT, R2, 0x1, PT ;  /* 0x000000010200780c */ /* 0x020fda0003f04270 */
[----:B------:R-:W-:Y:S05]  /*5720*/  @P0 BRA `(.L_x_158) ;  /* 0x0000000000580947 */ /* 0x000fea0003800000 */
[----:B------:R-:W-:-:S05]  /*5730*/  VIMNMX.U32 R2, PT, PT, R2, 0x2, PT ;  /* 0x0000000202027848 */ /* 0x000fca0003fe0000 */
[----:B------:R-:W-:-:S04]  /*5740*/  IMAD.SHL.U32 R4, R2, 0x4, RZ ;  /* 0x0000000402047824 */ /* 0x000fc800078e00ff */
[----:B------:R-:W1:Y:S02]  /*5750*/  LDC R2, c[0x2][R4+0x48] ;  /* 0x0080120004027b82 */ /* 0x000e640000000800 */
[----:B-12---:R-:W-:-:S04]  /*5760*/  SHF.R.S32.HI R3, RZ, 0x1f, R2 ;  /* 0x0000001fff037819 */ /* 0x006fc80000011402 */
.L_x_243:
[----:B------:R-:W-:Y:S05]  /*5770*/  BRX R2 -0x5780                                                           (*"BRANCH_TARGETS .L_x_244,.L_x_245,.L_x_146"*) ;  /* 0xffffffa802207949 */ /* 0x000fea000383ffff */
.L_x_245:
        /* <DEDUP_REMOVED lines=8> */
.L_x_244:
        /* <DEDUP_REMOVED lines=9> */
.L_x_158:
[----:B------:R-:W-:-:S04]  /*5890*/  VIADDMNMX.U32 R2, R2, 0xfffffffe, R5, PT ;  /* 0xfffffffe02027846 */ /* 0x000fc80003800005 */
[----:B------:R-:W-:-:S04]  /*58a0*/  SHF.L.U32 R4, R2, 0x2, RZ ;  /* 0x0000000202047819 */ /* 0x000fc800000006ff */
[----:B------:R-:W1:Y:S02]  /*58b0*/  LDC R2, c[0x2][R4+0x54] ;  /* 0x0080150004027b82 */ /* 0x000e640000000800 */
[----:B-12---:R-:W-:-:S04]  /*58c0*/  SHF.R.S32.HI R3, RZ, 0x1f, R2 ;  /* 0x0000001fff037819 */ /* 0x006fc80000011402 */
.L_x_247:
[----:B------:R-:W-:Y:S05]  /*58d0*/  BRX R2 -0x58e0                                                           (*"BRANCH_TARGETS .L_x_248,.L_x_249,.L_x_146"*) ;  /* 0xffffffa402c87949 */ /* 0x000fea000383ffff */
.L_x_249:
        /* <DEDUP_REMOVED lines=9> */
.L_x_248:
[----:B------:R-:W2:Y:S01]  /*5970*/  LDG.E R2, desc[UR4][R6.64+0x20] ;  /* 0x0000200406027981 */ /* 0x000ea2000c1e1900 */
[----:B------:R-:W-:Y:S01]  /*5980*/  UMOV UR8, 0x1eb851ec ;  /* 0x1eb851ec00087882 */ /* 0x000fe20000000000 */
[----:B------:R-:W-:Y:S01]  /*5990*/  UMOV UR9, 0x3fc1eb85 ;  /* 0x3fc1eb8500097882 */ /* 0x000fe20000000000 */
[----:B--2---:R-:W1:Y:S02]  /*59a0*/  F2F.F64.F32 R2, R2 ;  /* 0x0000000200027310 */ /* 0x004e640000201800 */
[----:B-1----:R-:W-:-:S14]  /*59b0*/  DSETP.GE.AND P0, PT, R2, UR8, PT ;  /* 0x0000000802007e2a */ /* 0x002fdc000bf06000 */
[----:B------:R-:W-:-:S05]  /*59c0*/  @P0 IMAD.MOV.U32 R3, RZ, RZ, 0x3 ;  /* 0x00000003ff030424 */ /* 0x000fca00078e00ff */
[----:B------:R1:W-:Y:S02]  /*59d0*/  @P0 STG.E desc[UR4][R12.64+0x1c], R3 ;  /* 0x00001c030c000986 */ /* 0x0003e4000c101904 */
.L_x_146:
[----:B------:R-:W-:Y:S05]  /*59e0*/  BSYNC.RECONVERGENT B0 ;  /* 0x0000000000007941 */ /* 0x000fea0003800200 */
.L_x_132:
[----:B------:R-:W-:Y:S05]  /*59f0*/  WARPSYNC.ALL ;  /* 0x0000000000007948 */ /* 0x000fea0003800000 */
[----:B------:R-:W5:Y:S04]  /*5a00*/  LDG.E R15, desc[UR4][R6.64] ;  /* 0x00000004060f7981 */ /* 0x000f68000c1e1900 */
[----:B------:R-:W5:Y:S01]  /*5a10*/  LDG.E R16, desc[UR4][R6.64+0xc] ;  /* 0x00000c0406107981 */ /* 0x000f62000c1e1900 */
[----:B-12-4-:R-:W1:Y:S01]  /*5a20*/  MUFU.RCP64H R3, 0.00099999923259019851685 ;  /* 0x3f50624d00037908 */ /* 0x016e620000001800 */
[----:B------:R-:W-:Y:S01]  /*5a30*/  IMAD.MOV.U32 R4, RZ, RZ, -0x2d0e5604 ;  /* 0xd2f1a9fcff047424 */ /* 0x000fe200078e00ff */
[----:B------:R-:W-:Y:S01]  /*5a40*/  MOV R5, 0x3f50624d ;  /* 0x3f50624d00057802 */ /* 0x000fe20000000f00 */
[----:B------:R-:W-:Y:S01]  /*5a50*/  IMAD.MOV.U32 R2, RZ, RZ, 0x1 ;  /* 0x00000001ff027424 */ /* 0x000fe200078e00ff */
[----:B------:R-:W2:Y:S01]  /*5a60*/  LDCU UR7, c[0x0][0x394] ;  /* 0x00007280ff0777ac */ /* 0x000ea20008000800 */
[----:B------:R-:W-:Y:S03]  /*5a70*/  BSSY.RECONVERGENT B0, `(.L_x_159) ;  /* 0x0000018000007945 */ /* 0x000fe60003800200 */
[----:B------:R-:W4:Y:S01]  /*5a80*/  F2F.F64.F32 R18, R0 ;  /* 0x0000000000127310 */ /* 0x000f220000201800 */
[----:B-1----:R-:W-:Y:S01]  /*5a90*/  DFMA R8, R2, -R4, 1 ;  /* 0x3ff000000208742b */ /* 0x002fe20000000804 */
[----:B----4-:R-:W-:-:S07]  /*5aa0*/  FSETP.GEU.AND P1, PT, |R19|, 6.5827683646048100446e-37, PT ;  /* 0x036000001300780b */ /* 0x010fce0003f2e200 */
[----:B------:R-:W-:-:S08]  /*5ab0*/  DFMA R8, R8, R8, R8 ;  /* 0x000000080808722b */ /* 0x000fd00000000008 */
[----:B------:R-:W-:-:S08]  /*5ac0*/  DFMA R8, R2, R8, R2 ;  /* 0x000000080208722b */ /* 0x000fd00000000002 */
[----:B------:R-:W-:-:S08]  /*5ad0*/  DFMA R2, R8, -R4, 1 ;  /* 0x3ff000000802742b */ /* 0x000fd00000000804 */
[----:B------:R-:W-:-:S08]  /*5ae0*/  DFMA R8, R8, R2, R8 ;  /* 0x000000020808722b */ /* 0x000fd00000000008 */
[----:B------:R-:W-:-:S08]  /*5af0*/  DMUL R2, R8, R18 ;  /* 0x0000001208027228 */ /* 0x000fd00000000000 */
[----:B------:R-:W-:-:S08]  /*5b00*/  DFMA R4, R2, -R4, R18 ;  /* 0x800000040204722b */ /* 0x000fd00000000012 */
[----:B------:R-:W-:Y:S01]  /*5b10*/  DFMA R2, R8, R4, R2 ;  /* 0x000000040802722b */ /* 0x000fe20000000002 */
[----:B--2---:R-:W1:Y:S09]  /*5b20*/  F2F.F64.F32 R8, UR7 ;  /* 0x0000000700087d10 */ /* 0x004e720008201800 */
[----:B------:R-:W-:-:S05]  /*5b30*/  FFMA R4, RZ, 0.81399995088577270508, R3 ;  /* 0x3f50624dff047823 */ /* 0x000fca0000000003 */
[----:B------:R-:W-:Y:S01]  /*5b40*/  FSETP.GT.AND P0, PT, |R4|, 1.469367938527859385e-39, PT ;  /* 0x001000000400780b */ /* 0x000fe20003f04200 */
[----:B-----5:R-:W-:Y:S02]  /*5b50*/  FFMA R15, R16, UR7, R15 ;  /* 0x00000007100f7c23 */ /* 0x020fe4000800000f */
[----:B------:R-:W2:Y:S03]  /*5b60*/  F2F.F64.F32 R16, R16 ;  /* 0x0000001000107310 */ /* 0x000ea60000201800 */
[----:B------:R4:W-:Y:S07]  /*5b70*/  STG.E desc[UR4][R12.64], R15 ;  /* 0x0000000f0c007986 */ /* 0x0009ee000c101904 */
[----:B-1----:R-:W-:Y:S05]  /*5b80*/  @P0 BRA P1, `(.L_x_160) ;  /* 0x0000000000180947 */ /* 0x002fea0000800000 */
[----:B------:R-:W-:Y:S01]  /*5b90*/  IMAD.MOV.U32 R32, RZ, RZ, R18 ;  /* 0x000000ffff207224 */ /* 0x000fe200078e0012 */
[----:B------:R-:W-:Y:S02]  /*5ba0*/  MOV R33, R19 ;  /* 0x0000001300217202 */ /* 0x000fe40000000f00 */
[----:B------:R-:W-:-:S07]  /*5bb0*/  MOV R0, 0x5bd0 ;  /* 0x00005bd000007802 */ /* 0x000fce0000000f00 */
[----:B0-234-:R-:W-:Y:S05]  /*5bc0*/  CALL.REL.NOINC `($__internal_2_$__cuda_sm20_div_rn_f64_full) ;  /* 0x0000000400947944 */ /* 0x01dfea0003c00000 */
[----:B------:R-:W-:Y:S02]  /*5bd0*/  IMAD.MOV.U32 R2, RZ, RZ, R34 ;  /* 0x000000ffff027224 */ /* 0x000fe400078e0022 */
[----:B------:R-:W-:-:S07]  /*5be0*/  IMAD.MOV.U32 R3, RZ, RZ, R35 ;  /* 0x000000ffff037224 */ /* 0x000fce00078e0023 */
.L_x_160:
[----:B------:R-:W-:Y:S05]  /*5bf0*/  BSYNC.RECONVERGENT B0 ;  /* 0x0000000000007941 */ /* 0x000fea0003800200 */
.L_x_159:
[----:B------:R-:W-:Y:S01]  /*5c00*/  DMUL R2, R2, 99 ;  /* 0x4058c00002027828 */ /* 0x000fe20000000000 */
[----:B------:R-:W-:Y:S01]  /*5c10*/  UMOV UR8, 0xd2f1a9fc ;  /* 0xd2f1a9fc00087882 */ /* 0x000fe20000000000 */
[----:B------:R-:W-:Y:S01]  /*5c20*/  UMOV UR9, 0x3f50624d ;  /* 0x3f50624d00097882 */ /* 0x000fe20000000000 */
[----:B------:R-:W1:Y:S05]  /*5c30*/  LDCU UR7, c[0x0][0x394] ;  /* 0x00007280ff0777ac */ /* 0x000e6a0008000800 */
[----:B------:R-:W-:-:S08]  /*5c40*/  DMUL R2, R2, UR8 ;  /* 0x0000000802027c28 */ /* 0x000fd00008000000 */
[----:B------:R-:W-:-:S08]  /*5c50*/  DMUL R2, R2, 99 ;  /* 0x4058c00002027828 */ /* 0x000fd00000000000 */
[----:B------:R-:W-:-:S08]  /*5c60*/  DMUL R2, R2, UR8 ;  /* 0x0000000802027c28 */ /* 0x000fd00008000000 */
[----:B------:R-:W-:-:S08]  /*5c70*/  DMUL R2, R2, 99 ;  /* 0x4058c00002027828 */ /* 0x000fd00000000000 */
[----:B------:R-:W-:-:S08]  /*5c80*/  DMUL R2, R2, 100 ;  /* 0x4059000002027828 */ /* 0x000fd00000000000 */
[----:B--2---:R-:W-:-:S06]  /*5c90*/  DFMA R2, R8, R2, R16 ;  /* 0x000000020802722b */ /* 0x004fcc0000000010 */
[----:B----4-:R-:W2:Y:S02]  /*5ca0*/  F2F.F32.F64 R15, R2 ;  /* 0x00000002000f7310 */ /* 0x010ea40000301000 */
[----:B--2---:R2:W-:Y:S04]  /*5cb0*/  STG.E desc[UR4][R12.64+0xc], R15 ;  /* 0x00000c0f0c007986 */ /* 0x0045e8000c101904 */
[----:B------:R-:W1:Y:S04]  /*5cc0*/  LDG.E R0, desc[UR4][R6.64+0x4] ;  /* 0x0000040406007981 */ /* 0x000e68000c1e1900 */
[----:B------:R-:W1:Y:S01]  /*5cd0*/  LDG.E R5, desc[UR4][R6.64+0x10] ;  /* 0x0000100406057981 */ /* 0x000e62000c1e1900 */
[----:B------:R-:W-:Y:S01]  /*5ce0*/  MOV R16, 0xd2f1a9fc ;  /* 0xd2f1a9fc00107802 */ /* 0x000fe20000000f00 */
[----:B------:R-:W-:-:S02]  /*5cf0*/  IMAD.MOV.U32 R17, RZ, RZ, 0x3f50624d ;  /* 0x3f50624dff117424 */ /* 0x000fc400078e00ff */
[----:B------:R-:W-:Y:S01]  /*5d00*/  IMAD.MOV.U32 R4, RZ, RZ, 0x1 ;  /* 0x00000001ff047424 */ /* 0x000fe200078e00ff */
[----:B0-----:R-:W0:Y:S01]  /*5d10*/  F2F.F64.F32 R18, R10 ;  /* 0x0000000a00127310 */ /* 0x001e220000201800 */
[----:B-1----:R-:W-:-:S05]  /*5d20*/  FFMA R23, R5, UR7, R0 ;  /* 0x0000000705177c23 */ /* 0x002fca0008000000 */
[----:B------:R2:W-:Y:S04]  /*5d30*/  STG.E desc[UR4][R12.64+0x4], R23 ;  /* 0x000004170c007986 */ /* 0x0005e8000c101904 */
[----:B------:R-:W4:Y:S01]  /*5d40*/  LDG.E R0, desc[UR4][R6.64+0x10] ;  /* 0x0000100406007981 */ /* 0x000f22000c1e1900 */
[----:B------:R-:W1:Y:S01]  /*5d50*/  MUFU.RCP64H R5, 0.00099999923259019851685 ;  /* 0x3f50624d00057908 */ /* 0x000e620000001800 */
[----:B0-----:R-:W-:Y:S01]  /*5d60*/  FSETP.GEU.AND P1, PT, |R19|, 6.5827683646048100446e-37, PT ;  /* 0x036000001300780b */ /* 0x001fe20003f2e200 */
[----:B------:R-:W-:Y:S01]  /*5d70*/  BSSY.RECONVERGENT B0, `(.L_x_161) ;  /* 0x0000013000007945 */ /* 0x000fe20003800200 */
[----:B-1----:R-:W-:-:S08]  /*5d80*/  DFMA R2, R4, -R16, 1 ;  /* 0x3ff000000402742b */ /* 0x002fd00000000810 */
[----:B------:R-:W-:-:S08]  /*5d90*/  DFMA R2, R2, R2, R2 ;  /* 0x000000020202722b */ /* 0x000fd00000000002 */
[----:B------:R-:W-:-:S08]  /*5da0*/  DFMA R2, R4, R2, R4 ;  /* 0x000000020402722b */ /* 0x000fd00000000004 */
[----:B------:R-:W-:-:S08]  /*5db0*/  DFMA R4, R2, -R16, 1 ;  /* 0x3ff000000204742b */ /* 0x000fd00000000810 */
[----:B------:R-:W-:-:S08]  /*5dc0*/  DFMA R20, R2, R4, R2 ;  /* 0x000000040214722b */ /* 0x000fd00000000002 */
[----:B------:R-:W-:-:S08]  /*5dd0*/  DMUL R2, R20, R18 ;  /* 0x0000001214027228 */ /* 0x000fd00000000000 */
[----:B------:R-:W-:-:S08]  /*5de0*/  DFMA R4, R2, -R16, R18 ;  /* 0x800000100204722b */ /* 0x000fd00000000012 */
[----:B------:R-:W-:-:S10]  /*5df0*/  DFMA R2, R20, R4, R2 ;  /* 0x000000041402722b */ /* 0x000fd40000000002 */
[----:B------:R-:W-:-:S05]  /*5e00*/  FFMA R4, RZ, 0.81399995088577270508, R3 ;  /* 0x3f50624dff047823 */ /* 0x000fca0000000003 */
[----:B------:R-:W-:Y:S01]  /*5e10*/  FSETP.GT.AND P0, PT, |R4|, 1.469367938527859385e-39, PT ;  /* 0x001000000400780b */ /* 0x000fe20003f04200 */
[----:B----4-:R2:W0:-:S12]  /*5e20*/  F2F.F64.F32 R16, R0 ;  /* 0x0000000000107310 */ /* 0x0104180000201800 */
[----:B------:R-:W-:Y:S05]  /*5e30*/  @P0 BRA P1, `(.L_x_162) ;  /* 0x0000000000180947 */ /* 0x000fea0000800000 */
[----:B------:R-:W-:Y:S01]  /*5e40*/  MOV R32, R18 ;  /* 0x0000001200207202 */ /* 0x000fe20000000f00 */
[----:B------:R-:W-:Y:S01]  /*5e50*/  IMAD.MOV.U32 R33, RZ, RZ, R19 ;  /* 0x000000ffff217224 */ /* 0x000fe200078e0013 */
[----:B--2---:R-:W-:-:S07]  /*5e60*/  MOV R0, 0x5e80 ;  /* 0x00005e8000007802 */ /* 0x004fce0000000f00 */
[----:B0--3--:R-:W-:Y:S05]  /*5e70*/  CALL.REL.NOINC `($__internal_2_$__cuda_sm20_div_rn_f64_full) ;  /* 0x0000000000e87944 */ /* 0x009fea0003c00000 */
[----:B------:R-:W-:Y:S01]  /*5e80*/  IMAD.MOV.U32 R2, RZ, RZ, R34 ;  /* 0x000000ffff027224 */ /* 0x000fe200078e0022 */
[----:B------:R-:W-:-:S07]  /*5e90*/  MOV R3, R35 ;  /* 0x0000002300037202 */ /* 0x000fce0000000f00 */
.L_x_162:
[----:B------:R-:W-:Y:S05]  /*5ea0*/  BSYNC.RECONVERGENT B0 ;  /* 0x0000000000007941 */ /* 0x000fea0003800200 */
.L_x_161:
        /* <DEDUP_REMOVED lines=9> */
[----:B0-----:R-:W-:-:S06]  /*5f40*/  DFMA R2, R8, R2, R16 ;  /* 0x000000020802722b */ /* 0x001fcc0000000010 */
[----:B--2---:R-:W0:Y:S02]  /*5f50*/  F2F.F32.F64 R15, R2 ;  /* 0x00000002000f7310 */ /* 0x004e240000301000 */
[----:B0-----:R3:W-:Y:S04]  /*5f60*/  STG.E desc[UR4][R12.64+0x10], R15 ;  /* 0x0000100f0c007986 */ /* 0x0017e8000c101904 */
[----:B------:R-:W1:Y:S04]  /*5f70*/  LDG.E R0, desc[UR4][R6.64+0x8] ;  /* 0x0000080406007981 */ /* 0x000e68000c1e1900 */
[----:B------:R-:W1:Y:S01]  /*5f80*/  LDG.E R5, desc[UR4][R6.64+0x14] ;  /* 0x0000140406057981 */ /* 0x000e62000c1e1900 */
[----:B------:R-:W-:Y:S01]  /*5f90*/  IMAD.MOV.U32 R16, RZ, RZ, -0x2d0e5604 ;  /* 0xd2f1a9fcff107424 */ /* 0x000fe200078e00ff */
[----:B------:R-:W-:Y:S01]  /*5fa0*/  MOV R4, 0x1 ;  /* 0x0000000100047802 */ /* 0x000fe20000000f00 */
[----:B------:R-:W-:Y:S01]  /*5fb0*/  IMAD.MOV.U32 R17, RZ, RZ, 0x3f50624d ;  /* 0x3f50624dff117424 */ /* 0x000fe200078e00ff */
[----:B---3--:R-:W0:Y:S01]  /*5fc0*/  F2F.F64.F32 R14, R14 ;  /* 0x0000000e000e7310 */ /* 0x008e220000201800 */
[----:B-1----:R-:W-:-:S05]  /*5fd0*/  FFMA R21, R5, UR7, R0 ;  /* 0x0000000705157c23 */ /* 0x002fca0008000000 */
[----:B------:R1:W-:Y:S04]  /*5fe0*/  STG.E desc[UR4][R12.64+0x8], R21 ;  /* 0x000008150c007986 */ /* 0x0003e8000c101904 */
[----:B------:R-:W2:Y:S01]  /*5ff0*/  LDG.E R0, desc[UR4][R6.64+0x14] ;  /* 0x0000140406007981 */ /* 0x000ea2000c1e1900 */
[----:B------:R-:W3:Y:S01]  /*6000*/  MUFU.RCP64H R5, 0.00099999923259019851685 ;  /* 0x3f50624d00057908 */ /* 0x000ee20000001800 */
[----:B0-----:R-:W-:Y:S01]  /*6010*/  FSETP.GEU.AND P1, PT, |R15|, 6.5827683646048100446e-37, PT ;  /* 0x036000000f00780b */ /* 0x001fe20003f2e200 */
[----:B------:R-:W-:Y:S01]  /*6020*/  BSSY.RECONVERGENT B0, `(.L_x_163) ;  /* 0x0000013000007945 */ /* 0x000fe20003800200 */
[----:B---3--:R-:W-:-:S08]  /*6030*/  DFMA R2, R4, -R16, 1 ;  /* 0x3ff000000402742b */ /* 0x008fd00000000810 */
        /* <DEDUP_REMOVED lines=9> */
[----:B--2---:R1:W0:-:S12]  /*60d0*/  F2F.F64.F32 R6, R0 ;  /* 0x0000000000067310 */ /* 0x0042180000201800 */
[----:B------:R-:W-:Y:S05]  /*60e0*/  @P0 BRA P1, `(.L_x_164) ;  /* 0x0000000000180947 */ /* 0x000fea0000800000 */
[----:B------:R-:W-:Y:S01]  /*60f0*/  IMAD.MOV.U32 R32, RZ, RZ, R14 ;  /* 0x000000ffff207224 */ /* 0x000fe200078e000e */
[----:B-1----:R-:W-:Y:S01]  /*6100*/  MOV R0, 0x6130 ;  /* 0x0000613000007802 */ /* 0x002fe20000000f00 */
[----:B------:R-:W-:-:S07]  /*6110*/  IMAD.MOV.U32 R33, RZ, RZ, R15 ;  /* 0x000000ffff217224 */ /* 0x000fce00078e000f */
[----:B0-----:R-:W-:Y:S05]  /*6120*/  CALL.REL.NOINC `($__internal_2_$__cuda_sm20_div_rn_f64_full) ;  /* 0x00000000003c7944 */ /* 0x001fea0003c00000 */
[----:B------:R-:W-:Y:S01]  /*6130*/  MOV R2, R34 ;  /* 0x0000002200027202 */ /* 0x000fe20000000f00 */
[----:B------:R-:W-:-:S07]  /*6140*/  IMAD.MOV.U32 R3, RZ, RZ, R35 ;  /* 0x000000ffff037224 */ /* 0x000fce00078e0023 */
.L_x_164:
[----:B------:R-:W-:Y:S05]  /*6150*/  BSYNC.RECONVERGENT B0 ;  /* 0x0000000000007941 */ /* 0x000fea0003800200 */
.L_x_163:
[----:B------:R-:W-:Y:S01]  /*6160*/  DMUL R2, R2, 99 ;  /* 0x4058c00002027828 */ /* 0x000fe20000000000 */
[----:B------:R-:W-:Y:S01]  /*6170*/  UMOV UR8, 0xd2f1a9fc ;  /* 0xd2f1a9fc00087882 */ /* 0x000fe20000000000 */
[----:B------:R-:W-:-:S06]  /*6180*/  UMOV UR9, 0x3f50624d ;  /* 0x3f50624d00097882 */ /* 0x000fcc0000000000 */
[----:B------:R-:W-:-:S08]  /*6190*/  DMUL R2, R2, UR8 ;  /* 0x0000000802027c28 */ /* 0x000fd00008000000 */
[----:B------:R-:W-:-:S08]  /*61a0*/  DMUL R2, R2, 99 ;  /* 0x4058c00002027828 */ /* 0x000fd00000000000 */
[----:B------:R-:W-:-:S08]  /*61b0*/  DMUL R2, R2, UR8 ;  /* 0x0000000802027c28 */ /* 0x000fd00008000000 */
[----:B------:R-:W-:-:S08]  /*61c0*/  DMUL R2, R2, 99 ;  /* 0x4058c00002027828 */ /* 0x000fd00000000000 */
[----:B------:R-:W-:-:S08]  /*61d0*/  DMUL R2, R2, 100 ;  /* 0x4059000002027828 */ /* 0x000fd00000000000 */
[----:B0-----:R-:W-:-:S10]  /*61e0*/  DFMA R2, R8, R2, R6 ;  /* 0x000000020802722b */ /* 0x001fd40000000006 */
[----:B------:R-:W0:Y:S02]  /*61f0*/  F2F.F32.F64 R3, R2 ;  /* 0x0000000200037310 */ /* 0x000e240000301000 */
[----:B0-----:R-:W-:Y:S01]  /*6200*/  STG.E desc[UR4][R12.64+0x14], R3 ;  /* 0x000014030c007986 */ /* 0x001fe2000c101904 */
[----:B------:R-:W-:Y:S05]  /*6210*/  EXIT ;  /* 0x000000000000794d */ /* 0x000fea0003800000 */
        .weak           $__internal_2_$__cuda_sm20_div_rn_f64_full
        .type           $__internal_2_$__cuda_sm20_div_rn_f64_full,@function
        .size           $__internal_2_$__cuda_sm20_div_rn_f64_full,($__internal_3_$__cuda_sm20_dsqrt_rn_f64_mediumpath_v1 - $__internal_2_$__cuda_sm20_div_rn_f64_full)
$__internal_2_$__cuda_sm20_div_rn_f64_full:
[C---:B------:R-:W-:Y:S01]  /*6220*/  FSETP.GEU.AND P0, PT, |R11|.reuse, 1.469367938527859385e-39, PT ;  /* 0x001000000b00780b */ /* 0x040fe20003f0e200 */
[----:B------:R-:W-:Y:S01]  /*6230*/  IMAD.MOV.U32 R5, RZ, RZ, R11 ;  /* 0x000000ffff057224 */ /* 0x000fe200078e000b */
[----:B------:R-:W-:Y:S01]  /*6240*/  MOV R4, UR6 ;  /* 0x0000000600047c02 */ /* 0x000fe20008000f00 */
[----:B------:R-:W-:Y:S01]  /*6250*/  IMAD.U32 R2, RZ, RZ, UR6 ;  /* 0x00000006ff027e24 */ /* 0x000fe2000f8e00ff */
[----:B------:R-:W-:Y:S01]  /*6260*/  LOP3.LUT R3, R11, 0x800fffff, RZ, 0xc0, !PT ;  /* 0x800fffff0b037812 */ /* 0x000fe200078ec0ff */
[----:B------:R-:W-:Y:S01]  /*6270*/  IMAD.MOV.U32 R34, RZ, RZ, 0x1 ;  /* 0x00000001ff227424 */ /* 0x000fe200078e00ff */
[----:B------:R-:W-:Y:S01]  /*6280*/  FSETP.GEU.AND P2, PT, |R33|, 1.469367938527859385e-39, PT ;  /* 0x001000002100780b */ /* 0x000fe20003f4e200 */
[----:B------:R-:W-:Y:S01]  /*6290*/  BSSY.RECONVERGENT B6, `(.L_x_165) ;  /* 0x0000052000067945 */ /* 0x000fe20003800200 */
[----:B------:R-:W-:Y:S02]  /*62a0*/  LOP3.LUT R3, R3, 0x3ff00000, RZ, 0xfc, !PT ;  /* 0x3ff0000003037812 */ /* 0x000fe400078efcff */
[----:B------:R-:W-:-:S02]  /*62b0*/  LOP3.LUT R26, R33, 0x7ff00000, RZ, 0xc0, !PT ;  /* 0x7ff00000211a7812 */ /* 0x000fc400078ec0ff */
[----:B------:R-:W-:Y:S01]  /*62c0*/  MOV R40, 0x1ca00000 ;  /* 0x1ca0000000287802 */ /* 0x000fe20000000f00 */
[----:B------:R-:W-:Y:S01]  /*62d0*/  @!P0 DMUL R2, R4, 8.98846567431157953865e+307 ;  /* 0x7fe0000004028828 */ /* 0x000fe20000000000 */
[----:B------:R-:W-:Y:S02]  /*62e0*/  LOP3.LUT R41, R11, 0x7ff00000, RZ, 0xc0, !PT ;  /* 0x7ff000000b297812 */ /* 0x000fe400078ec0ff */
[----:B------:R-:W-:Y:S02]  /*62f0*/  MOV R42, R26 ;  /* 0x0000001a002a7202 */ /* 0x000fe40000000f00 */
[----:B------:R-:W-:Y:S01]  /*6300*/  ISETP.GE.U32.AND P1, PT, R26, R41, PT ;  /* 0x000000291a00720c */ /* 0x000fe20003f26070 */
[----:B------:R-:W0:Y:S01]  /*6310*/  MUFU.RCP64H R35, R3 ;  /* 0x0000000300237308 */ /* 0x000e220000001800 */
[----:B------:R-:W-:-:S03]  /*6320*/  @!P2 LOP3.LUT R37, R5, 0x7ff00000, RZ, 0xc0, !PT ;  /* 0x7ff000000525a812 */ /* 0x000fc600078ec0ff */
[----:B------:R-:W-:Y:S02]  /*6330*/  @!P0 LOP3.LUT R41, R3, 0x7ff00000, RZ, 0xc0, !PT ;  /* 0x7ff0000003298812 */ /* 0x000fe400078ec0ff */
[----:B------:R-:W-:-:S03]  /*6340*/  @!P2 ISETP.GE.U32.AND P3, PT, R26, R37, PT ;  /* 0x000000251a00a20c */ /* 0x000fc60003f66070 */
[----:B------:R-:W-:Y:S01]  /*6350*/  VIADD R46, R41, 0xffffffff ;  /* 0xffffffff292e7836 */ /* 0x000fe20000000000 */
[----:B------:R-:W-:-:S04]  /*6360*/  @!P2 SEL R37, R40, 0x63400000, !P3 ;  /* 0x634000002825a807 */ /* 0x000fc80005800000 */
[----:B------:R-:W-:Y:S01]  /*6370*/  @!P2 LOP3.LUT R38, R37, 0x80000000, R33, 0xf8, !PT ;  /* 0x800000002526a812 */ /* 0x000fe200078ef821 */
[----:B0-----:R-:W-:-:S03]  /*6380*/  DFMA R28, R34, -R2, 1 ;  /* 0x3ff00000221c742b */ /* 0x001fc60000000802 */
[----:B------:R-:W-:Y:S01]  /*6390*/  @!P2 LOP3.LUT R39, R38, 0x100000, RZ, 0xfc, !PT ;  /* 0x001000002627a812 */ /* 0x000fe200078efcff */
[----:B------:R-:W-:-:S04]  /*63a0*/  @!P2 IMAD.MOV.U32 R38, RZ, RZ, RZ ;  /* 0x000000ffff26a224 */ /* 0x000fc800078e00ff */
[----:B------:R-:W-:-:S08]  /*63b0*/  DFMA R28, R28, R28, R28 ;  /* 0x0000001c1c1c722b */ /* 0x000fd0000000001c */
[----:B------:R-:W-:Y:S01]  /*63c0*/  DFMA R34, R34, R28, R34 ;  /* 0x0000001c2222722b */ /* 0x000fe20000000022 */
[----:B------:R-:W-:Y:S01]  /*63d0*/  SEL R29, R40, 0x63400000, !P1 ;  /* 0x63400000281d7807 */ /* 0x000fe20004800000 */
[----:B------:R-:W-:-:S03]  /*63e0*/  IMAD.MOV.U32 R28, RZ, RZ, R32 ;  /* 0x000000ffff1c7224 */ /* 0x000fc600078e0020 */
[----:B------:R-:W-:-:S03]  /*63f0*/  LOP3.LUT R29, R29, 0x800fffff, R33, 0xf8, !PT ;  /* 0x800fffff1d1d7812 */ /* 0x000fc600078ef821 */
[----:B------:R-:W-:-:S03]  /*6400*/  DFMA R36, R34, -R2, 1 ;  /* 0x3ff000002224742b */ /* 0x000fc60000000802 */
[----:B------:R-:W-:-:S05]  /*6410*/  @!P2 DFMA R28, R28, 2, -R38 ;  /* 0x400000001c1ca82b */ /* 0x000fca0000000826 */
[----:B------:R-:W-:-:S05]  /*6420*/  DFMA R36, R34, R36, R34 ;  /* 0x000000242224722b */ /* 0x000fca0000000022 */
[----:B------:R-:W-:-:S03]  /*6430*/  @!P2 LOP3.LUT R42, R29, 0x7ff00000, RZ, 0xc0, !PT ;  /* 0x7ff000001d2aa812 */ /* 0x000fc600078ec0ff */
[----:B------:R-:W-:Y:S02]  /*6440*/  DMUL R34, R36, R28 ;  /* 0x0000001c24227228 */ /* 0x000fe40000000000 */
[----:B------:R-:W-:-:S05]  /*6450*/  VIADD R43, R42, 0xffffffff ;  /* 0xffffffff2a2b7836 */ /* 0x000fca0000000000 */
[----:B------:R-:W-:Y:S01]  /*6460*/  ISETP.GT.U32.AND P0, PT, R43, 0x7feffffe, PT ;  /* 0x7feffffe2b00780c */ /* 0x000fe20003f04070 */
[----:B------:R-:W-:-:S03]  /*6470*/  DFMA R38, R34, -R2, R28 ;  /* 0x800000022226722b */ /* 0x000fc6000000001c */
[----:B------:R-:W-:-:S05]  /*6480*/  ISETP.GT.U32.OR P0, PT, R46, 0x7feffffe, P0 ;  /* 0x7feffffe2e00780c */ /* 0x000fca0000704470 */
[----:B------:R-:W-:-:S08]  /*6490*/  DFMA R36, R36, R38, R34 ;  /* 0x000000262424722b */ /* 0x000fd00000000022 */
[----:B------:R-:W-:Y:S05]  /*64a0*/  @P0 BRA `(.L_x_166) ;  /* 0x00000000006c0947 */ /* 0x000fea0003800000 */
[----:B------:R-:W-:-:S04]  /*64b0*/  LOP3.LUT R33, R5, 0x7ff00000, RZ, 0xc0, !PT ;  /* 0x7ff0000005217812 */ /* 0x000fc800078ec0ff */
[CC--:B------:R-:W-:Y:S02]  /*64c0*/  VIADDMNMX R32, R26.reuse, -R33.reuse, 0xb9600000, !PT ;  /* 0xb96000001a207446 */ /* 0x0c0fe40007800921 */
[----:B------:R-:W-:Y:S02]  /*64d0*/  ISETP.GE.U32.AND P0, PT, R26, R33, PT ;  /* 0x000000211a00720c */ /* 0x000fe40003f06070 */
[----:B------:R-:W-:Y:S02]  /*64e0*/  VIMNMX R32, PT, PT, R32, 0x46a00000, PT ;  /* 0x46a0000020207848 */ /* 0x000fe40003fe0100 */
[----:B------:R-:W-:-:S04]  /*64f0*/  SEL R33, R40, 0x63400000, !P0 ;  /* 0x6340000028217807 */ /* 0x000fc80004000000 */
[----:B------:R-:W-:Y:S01]  /*6500*/  IADD3 R26, PT, PT, -R33, R32, RZ ;  /* 0x00000020211a7210 */ /* 0x000fe20007ffe1ff */
[----:B------:R-:W-:-:S04]  /*6510*/  IMAD.MOV.U32 R32, RZ, RZ, RZ ;  /* 0x000000ffff207224 */ /* 0x000fc800078e00ff */
[----:B------:R-:W-:-:S06]  /*6520*/  VIADD R33, R26, 0x7fe00000 ;  /* 0x7fe000001a217836 */ /* 0x000fcc0000000000 */
[----:B------:R-:W-:-:S10]  /*6530*/  DMUL R34, R36, R32 ;  /* 0x0000002024227228 */ /* 0x000fd40000000000 */
[----:B------:R-:W-:-:S13]  /*6540*/  FSETP.GTU.AND P0, PT, |R35|, 1.469367938527859385e-39, PT ;  /* 0x001000002300780b */ /* 0x000fda0003f0c200 */
[----:B------:R-:W-:Y:S05]  /*6550*/  @P0 BRA `(.L_x_167) ;  /* 0x0000000000940947 */ /* 0x000fea0003800000 */
[----:B------:R-:W-:Y:S01]  /*6560*/  DFMA R2, R36, -R2, R28 ;  /* 0x800000022402722b */ /* 0x000fe2000000001c */
[----:B------:R-:W-:-:S09]  /*6570*/  MOV R32, RZ ;  /* 0x000000ff00207202 */ /* 0x000fd20000000f00 */
[C---:B------:R-:W-:Y:S02]  /*6580*/  FSETP.NEU.AND P0, PT, R3.reuse, RZ, PT ;  /* 0x000000ff0300720b */ /* 0x040fe40003f0d000 */
[----:B------:R-:W-:-:S04]  /*6590*/  LOP3.LUT R5, R3, 0x80000000, R5, 0x48, !PT ;  /* 0x8000000003057812 */ /* 0x000fc800078e4805 */
[----:B------:R-:W-:-:S07]  /*65a0*/  LOP3.LUT R33, R5, R33, RZ, 0xfc, !PT ;  /* 0x0000002105217212 */ /* 0x000fce00078efcff */
[----:B------:R-:W-:Y:S05]  /*65b0*/  @!P0 BRA `(.L_x_167) ;  /* 0x00000000007c8947 */ /* 0x000fea0003800000 */
[----:B------:R-:W-:Y:S01]  /*65c0*/  IMAD.MOV R3, RZ, RZ, -R26 ;  /* 0x000000ffff037224 */ /* 0x000fe200078e0a1a */
[----:B------:R-:W-:Y:S01]  /*65d0*/  DMUL.RP R32, R36, R32 ;  /* 0x0000002024207228 */ /* 0x000fe20000008000 */
[----:B------:R-:W-:-:S06]  /*65e0*/  IMAD.MOV.U32 R2, RZ, RZ, RZ ;  /* 0x000000ffff027224 */ /* 0x000fcc00078e00ff */
[----:B------:R-:W-:-:S03]  /*65f0*/  DFMA R2, R34, -R2, R36 ;  /* 0x800000022202722b */ /* 0x000fc60000000024 */
[----:B------:R-:W-:-:S03]  /*6600*/  LOP3.LUT R5, R33, R5, RZ, 0x3c, !PT ;  /* 0x0000000521057212 */ /* 0x000fc600078e3cff */
[----:B------:R-:W-:-:S04]  /*6610*/  IADD3 R2, PT, PT, -R26, -0x43300000, RZ ;  /* 0xbcd000001a027810 */ /* 0x000fc80007ffe1ff */
[----:B------:R-:W-:-:S04]  /*6620*/  FSETP.NEU.AND P0, PT, |R3|, R2, PT ;  /* 0x000000020300720b */ /* 0x000fc80003f0d200 */
[----:B------:R-:W-:Y:S02]  /*6630*/  FSEL R34, R32, R34, !P0 ;  /* 0x0000002220227208 */ /* 0x000fe40004000000 */
[----:B------:R-:W-:Y:S01]  /*6640*/  FSEL R35, R5, R35, !P0 ;  /* 0x0000002305237208 */ /* 0x000fe20004000000 */
[----:B------:R-:W-:Y:S06]  /*6650*/  BRA `(.L_x_167) ;  /* 0x0000000000547947 */ /* 0x000fec0003800000 */
.L_x_166:
[----:B------:R-:W-:-:S14]  /*6660*/  DSETP.NAN.AND P0, PT, R32, R32, PT ;  /* 0x000000202000722a */ /* 0x000fdc0003f08000 */
[----:B------:R-:W-:Y:S05]  /*6670*/  @P0 BRA `(.L_x_168) ;  /* 0x0000000000440947 */ /* 0x000fea0003800000 */
[----:B------:R-:W-:-:S14]  /*6680*/  DSETP.NAN.AND P0, PT, R4, R4, PT ;  /* 0x000000040400722a */ /* 0x000fdc0003f08000 */
[----:B------:R-:W-:Y:S05]  /*6690*/  @P0 BRA `(.L_x_169) ;  /* 0x0000000000300947 */ /* 0x000fea0003800000 */
[----:B------:R-:W-:Y:S01]  /*66a0*/  ISETP.NE.AND P0, PT, R42, R41, PT ;  /* 0x000000292a00720c */ /* 0x000fe20003f05270 */
[----:B------:R-:W-:Y:S01]  /*66b0*/  IMAD.MOV.U32 R35, RZ, RZ, -0x80000 ;  /* 0xfff80000ff237424 */ /* 0x000fe200078e00ff */
[----:B------:R-:W-:-:S11]  /*66c0*/  MOV R34, 0x0 ;  /* 0x0000000000227802 */ /* 0x000fd60000000f00 */
[----:B------:R-:W-:Y:S05]  /*66d0*/  @!P0 BRA `(.L_x_167) ;  /* 0x0000000000348947 */ /* 0x000fea0003800000 */
[----:B------:R-:W-:Y:S02]  /*66e0*/  ISETP.NE.AND P0, PT, R42, 0x7ff00000, PT ;  /* 0x7ff000002a00780c */ /* 0x000fe40003f05270 */
[----:B------:R-:W-:Y:S02]  /*66f0*/  LOP3.LUT R35, R33, 0x80000000, R5, 0x48, !PT ;  /* 0x8000000021237812 */ /* 0x000fe400078e4805 */
[----:B------:R-:W-:-:S13]  /*6700*/  ISETP.EQ.OR P0, PT, R41, RZ, !P0 ;  /* 0x000000ff2900720c */ /* 0x000fda0004702670 */
[----:B------:R-:W-:Y:S01]  /*6710*/  @P0 LOP3.LUT R2, R35, 0x7ff00000, RZ, 0xfc, !PT ;  /* 0x7ff0000023020812 */ /* 0x000fe200078efcff */
[----:B------:R-:W-:Y:S01]  /*6720*/  @!P0 IMAD.MOV.U32 R34, RZ, RZ, RZ ;  /* 0x000000ffff228224 */ /* 0x000fe200078e00ff */
[----:B------:R-:W-:-:S03]  /*6730*/  @P0 MOV R34, RZ ;  /* 0x000000ff00220202 */ /* 0x000fc60000000f00 */
[----:B------:R-:W-:Y:S01]  /*6740*/  @P0 IMAD.MOV.U32 R35, RZ, RZ, R2 ;  /* 0x000000ffff230224 */ /* 0x000fe200078e0002 */
[----:B------:R-:W-:Y:S06]  /*6750*/  BRA `(.L_x_167) ;  /* 0x0000000000147947 */ /* 0x000fec0003800000 */
.L_x_169:
[----:B------:R-:W-:Y:S01]  /*6760*/  LOP3.LUT R35, R5, 0x80000, RZ, 0xfc, !PT ;  /* 0x0008000005237812 */ /* 0x000fe200078efcff */
[----:B------:R-:W-:Y:S01]  /*6770*/  IMAD.MOV.U32 R34, RZ, RZ, R4 ;  /* 0x000000ffff227224 */ /* 0x000fe200078e0004 */
[----:B------:R-:W-:Y:S06]  /*6780*/  BRA `(.L_x_167) ;  /* 0x0000000000087947 */ /* 0x000fec0003800000 */
.L_x_168:
[----:B------:R-:W-:Y:S02]  /*6790*/  LOP3.LUT R35, R33, 0x80000, RZ, 0xfc, !PT ;  /* 0x0008000021237812 */ /* 0x000fe400078efcff */
[----:B------:R-:W-:-:S07]  /*67a0*/  MOV R34, R32 ;  /* 0x0000002000227202 */ /* 0x000fce0000000f00 */
.L_x_167:
[----:B------:R-:W-:Y:S05]  /*67b0*/  BSYNC.RECONVERGENT B6 ;  /* 0x0000000000067941 */ /* 0x000fea0003800200 */
.L_x_165:
[----:B------:R-:W-:Y:S02]  /*67c0*/  IMAD.MOV.U32 R2, RZ, RZ, R0 ;  /* 0x000000ffff027224 */ /* 0x000fe400078e0000 */
[----:B------:R-:W-:-:S04]  /*67d0*/  IMAD.MOV.U32 R3, RZ, RZ, 0x0 ;  /* 0x00000000ff037424 */ /* 0x000fc800078e00ff */
[----:B------:R-:W-:Y:S05]  /*67e0*/  RET.REL.NODEC R2 `(_Z8simulateP8str_elemS0_ffPf) ;  /* 0xffffff9802047950 */ /* 0x000fea0003c3ffff */
        .weak           $__internal_3_$__cuda_sm20_dsqrt_rn_f64_mediumpath_v1
        .type           $__internal_3_$__cuda_sm20_dsqrt_rn_f64_mediumpath_v1,@function
        .size           $__internal_3_$__cuda_sm20_dsqrt_rn_f64_mediumpath_v1,($__internal_4_$__cuda_sm3x_div_rn_noftz_f32_slowpath - $__internal_3_$__cuda_sm20_dsqrt_rn_f64_mediumpath_v1)
$__internal_3_$__cuda_sm20_dsqrt_rn_f64_mediumpath_v1:
[----:B------:R-:W-:Y:S01]  /*67f0*/  ISETP.GE.U32.AND P4, PT, R66, -0x3400000, PT ;  /* 0xfcc000004200780c */ /* 0x000fe20003f86070 */
[----:B------:R-:W-:Y:S01]  /*6800*/  BSSY.RECONVERGENT B6, `(.L_x_170) ;  /* 0x0000025000067945 */ /* 0x000fe20003800200 */
[----:B------:R-:W-:Y:S01]  /*6810*/  MOV R69, R65 ;  /* 0x0000004100457202 */ /* 0x000fe20000000f00 */
[----:B------:R-:W-:-:S10]  /*6820*/  IMAD.MOV.U32 R65, RZ, RZ, R63 ;  /* 0x000000ffff417224 */ /* 0x000fd400078e003f */
        /* <DEDUP_REMOVED lines=9> */
.L_x_171:
[----:B------:R-:W-:-:S14]  /*68c0*/  DSETP.NE.AND P4, PT, R68, RZ, PT ;  /* 0x000000ff4400722a */ /* 0x000fdc0003f85000 */
[----:B------:R-:W-:Y:S05]  /*68d0*/  @!P4 BRA `(.L_x_173) ;  /* 0x000000000058c947 */ /* 0x000fea0003800000 */
[----:B------:R-:W-:-:S13]  /*68e0*/  ISETP.GE.AND P4, PT, R69, RZ, PT ;  /* 0x000000ff4500720c */ /* 0x000fda0003f86270 */
[----:B------:R-:W-:Y:S01]  /*68f0*/  @!P4 MOV R4, 0x0 ;  /* 0x000000000004c802 */ /* 0x000fe20000000f00 */
[----:B------:R-:W-:Y:S01]  /*6900*/  @!P4 IMAD.MOV.U32 R5, RZ, RZ, -0x80000 ;  /* 0xfff80000ff05c424 */ /* 0x000fe200078e00ff */
[----:B------:R-:W-:Y:S06]  /*6910*/  @!P4 BRA `(.L_x_172) ;  /* 0x00000000004cc947 */ /* 0x000fec0003800000 */
[----:B------:R-:W-:-:S13]  /*6920*/  ISETP.GT.AND P4, PT, R69, 0x7fefffff, PT ;  /* 0x7fefffff4500780c */ /* 0x000fda0003f84270 */
[----:B------:R-:W-:Y:S05]  /*6930*/  @P4 BRA `(.L_x_173) ;  /* 0x0000000000404947 */ /* 0x000fea0003800000 */
[----:B------:R-:W-:Y:S01]  /*6940*/  DMUL R68, R68, 8.11296384146066816958e+31 ;  /* 0x4690000044447828 */ /* 0x000fe20000000000 */
[----:B------:R-:W-:Y:S01]  /*6950*/  IMAD.MOV.U32 R64, RZ, RZ, RZ ;  /* 0x000000ffff407224 */ /* 0x000fe200078e00ff */
[----:B------:R-:W-:Y:S01]  /*6960*/  MOV R4, 0x0 ;  /* 0x0000000000047802 */ /* 0x000fe20000000f00 */
[----:B------:R-:W-:-:S03]  /*6970*/  IMAD.MOV.U32 R5, RZ, RZ, 0x3fd80000 ;  /* 0x3fd80000ff057424 */ /* 0x000fc600078e00ff */
        /* <DEDUP_REMOVED lines=10> */
[----:B------:R-:W-:Y:S01]  /*6a20*/  IADD3 R5, PT, PT, R5, -0x3500000, RZ ;  /* 0xfcb0000005057810 */ /* 0x000fe20007ffe0ff */
[----:B------:R-:W-:Y:S06]  /*6a30*/  BRA `(.L_x_172) ;  /* 0x0000000000047947 */ /* 0x000fec0003800000 */
.L_x_173:
[----:B------:R-:W-:-:S11]  /*6a40*/  DADD R4, R68, R68 ;  /* 0x0000000044047229 */ /* 0x000fd60000000044 */
.L_x_172:
[----:B------:R-:W-:Y:S05]  /*6a50*/  BSYNC.RECONVERGENT B6 ;  /* 0x0000000000067941 */ /* 0x000fea0003800200 */
.L_x_170:
[----:B------:R-:W-:Y:S02]  /*6a60*/  IMAD.MOV.U32 R60, RZ, RZ, R6 ;  /* 0x000000ffff3c7224 */ /* 0x000fe400078e0006 */
[----:B------:R-:W-:-:S04]  /*6a70*/  IMAD.MOV.U32 R61, RZ, RZ, 0x0 ;  /* 0x00000000ff3d7424 */ /* 0x000fc800078e00ff */
[----:B------:R-:W-:Y:S05]  /*6a80*/  RET.REL.NODEC R60 `(_Z8simulateP8str_elemS0_ffPf) ;  /* 0xffffff943c5c7950 */ /* 0x000fea0003c3ffff */
        .weak           $__internal_4_$__cuda_sm3x_div_rn_noftz_f32_slowpath
        .type           $__internal_4_$__cuda_sm3x_div_rn_noftz_f32_slowpath,@function
        .size           $__internal_4_$__cuda_sm3x_div_rn_noftz_f32_slowpath,($_Z8simulateP8str_elemS0_ffPf$__internal_accurate_pow - $__internal_4_$__cuda_sm3x_div_rn_noftz_f32_slowpath)
$__internal_4_$__cuda_sm3x_div_rn_noftz_f32_slowpath:
[----:B------:R-:W-:Y:S01]  /*6a90*/  SHF.R.U32.HI R63, RZ, 0x17, R4 ;  /* 0x00000017ff3f7819 */ /* 0x000fe20000011604 */
[----:B------:R-:W-:Y:S01]  /*6aa0*/  BSSY.RECONVERGENT B5, `(.L_x_174) ;  /* 0x0000064000057945 */ /* 0x000fe20003800200 */
[----:B------:R-:W-:Y:S02]  /*6ab0*/  SHF.R.U32.HI R64, RZ, 0x17, R5 ;  /* 0x00000017ff407819 */ /* 0x000fe40000011605 */
[----:B------:R-:W-:Y:S02]  /*6ac0*/  LOP3.LUT R63, R63, 0xff, RZ, 0xc0, !PT ;  /* 0x000000ff3f3f7812 */ /* 0x000fe400078ec0ff */
[----:B------:R-:W-:Y:S02]  /*6ad0*/  LOP3.LUT R64, R64, 0xff, RZ, 0xc0, !PT ;  /* 0x000000ff40407812 */ /* 0x000fe400078ec0ff */
[----:B------:R-:W-:-:S03]  /*6ae0*/  IADD3 R65, PT, PT, R63, -0x1, RZ ;  /* 0xffffffff3f417810 */ /* 0x000fc60007ffe0ff */
[----:B------:R-:W-:Y:S01]  /*6af0*/  VIADD R66, R64, 0xffffffff ;  /* 0xffffffff40427836 */ /* 0x000fe20000000000 */
[----:B------:R-:W-:-:S04]  /*6b00*/  ISETP.GT.U32.AND P4, PT, R65, 0xfd, PT ;  /* 0x000000fd4100780c */ /* 0x000fc80003f84070 */
[----:B------:R-:W-:-:S13]  /*6b10*/  ISETP.GT.U32.OR P4, PT, R66, 0xfd, P4 ;  /* 0x000000fd4200780c */ /* 0x000fda0002784470 */
[----:B------:R-:W-:Y:S01]  /*6b20*/  @!P4 IMAD.MOV.U32 R67, RZ, RZ, RZ ;  /* 0x000000ffff43c224 */ /* 0x000fe200078e00ff */
[----:B------:R-:W-:Y:S06]  /*6b30*/  @!P4 BRA `(.L_x_175) ;  /* 0x000000000060c947 */ /* 0x000fec0003800000 */
[----:B------:R-:W-:Y:S02]  /*6b40*/  FSETP.GTU.FTZ.AND P4, PT, |R5|, +INF , PT ;  /* 0x7f8000000500780b */ /* 0x000fe40003f9c200 */
[----:B------:R-:W-:-:S04]  /*6b50*/  FSETP.GTU.FTZ.AND P5, PT, |R4|, +INF , PT ;  /* 0x7f8000000400780b */ /* 0x000fc80003fbc200 */
[----:B------:R-:W-:-:S13]  /*6b60*/  PLOP3.LUT P4, PT, P4, P5, PT, 0xf8, 0x8f ;  /* 0x00000000008f781c */ /* 0x000fda000278bf70 */
[----:B------:R-:W-:Y:S05]  /*6b70*/  @P4 BRA `(.L_x_176) ;  /* 0x0000000400544947 */ /* 0x000fea0003800000 */
[----:B------:R-:W-:-:S13]  /*6b80*/  LOP3.LUT P4, RZ, R4, 0x7fffffff, R5, 0xc8, !PT ;  /* 0x7fffffff04ff7812 */ /* 0x000fda000788c805 */
[----:B------:R-:W-:Y:S05]  /*6b90*/  @!P4 BRA `(.L_x_177) ;  /* 0x000000040044c947 */ /* 0x000fea0003800000 */
[C---:B------:R-:W-:Y:S02]  /*6ba0*/  FSETP.NEU.FTZ.AND P5, PT, |R5|.reuse, +INF , PT ;  /* 0x7f8000000500780b */ /* 0x040fe40003fbd200 */
[----:B------:R-:W-:Y:S02]  /*6bb0*/  FSETP.NEU.FTZ.AND P4, PT, |R4|, +INF , PT ;  /* 0x7f8000000400780b */ /* 0x000fe40003f9d200 */
[----:B------:R-:W-:-:S04]  /*6bc0*/  FSETP.NEU.FTZ.AND P6, PT, |R5|, +INF , PT ;  /* 0x7f8000000500780b */ /* 0x000fc80003fdd200 */
[----:B------:R-:W-:-:S07]  /*6bd0*/  P2R R67, PR, RZ, 0x40 ;  /* 0x00000040ff437803 */ /* 0x000fce0000000000 */
[----:B------:R-:W-:Y:S05]  /*6be0*/  @!P4 BRA !P5, `(.L_x_177) ;  /* 0x000000040030c947 */ /* 0x000fea0006800000 */
[----:B------:R-:W-:-:S04]  /*6bf0*/  LOP3.LUT P5, RZ, R5, 0x7fffffff, RZ, 0xc0, !PT ;  /* 0x7fffffff05ff7812 */ /* 0x000fc800078ac0ff */
[----:B------:R-:W-:-:S13]  /*6c00*/  PLOP3.LUT P5, PT, P4, P5, PT, 0x2f, 0xf2 ;  /* 0x0000000000f2781c */ /* 0x000fda00027aa577 */
[----:B------:R-:W-:Y:S05]  /*6c10*/  @P5 BRA `(.L_x_178) ;  /* 0x00000004001c5947 */ /* 0x000fea0003800000 */
[----:B------:R-:W-:-:S04]  /*6c20*/  LOP3.LUT P4, RZ, R4, 0x7fffffff, RZ, 0xc0, !PT ;  /* 0x7fffffff04ff7812 */ /* 0x000fc8000788c0ff */
[----:B------:R-:W-:-:S13]  /*6c30*/  PLOP3.LUT P4, PT, P6, P4, PT, 0x2f, 0xf2 ;  /* 0x0000000000f2781c */ /* 0x000fda0003788577 */
[----:B------:R-:W-:Y:S05]  /*6c40*/  @P4 BRA `(.L_x_179) ;  /* 0x0000000400044947 */ /* 0x000fea0003800000 */
[----:B------:R-:W-:Y:S02]  /*6c50*/  ISETP.GE.AND P4, PT, R66, RZ, PT ;  /* 0x000000ff4200720c */ /* 0x000fe40003f86270 */
[----:B------:R-:W-:-:S11]  /*6c60*/  ISETP.GE.AND P5, PT, R65, RZ, PT ;  /* 0x000000ff4100720c */ /* 0x000fd60003fa6270 */
[----:B------:R-:W-:Y:S01]  /*6c70*/  @P4 MOV R67, RZ ;  /* 0x000000ff00434202 */ /* 0x000fe20000000f00 */
[----:B------:R-:W-:Y:S02]  /*6c80*/  @!P4 IMAD.MOV.U32 R67, RZ, RZ, -0x40 ;  /* 0xffffffc0ff43c424 */ /* 0x000fe400078e00ff */
[----:B------:R-:W-:Y:S01]  /*6c90*/  @!P4 FFMA R5, R5, 1.84467440737095516160e+19, RZ ;  /* 0x5f8000000505c823 */ /* 0x000fe200000000ff */
[----:B------:R-:W-:Y:S01]  /*6ca0*/  @!P5 FFMA R4, R4, 1.84467440737095516160e+19, RZ ;  /* 0x5f8000000404d823 */ /* 0x000fe200000000ff */
[----:B------:R-:W-:-:S07]  /*6cb0*/  @!P5 VIADD R67, R67, 0x40 ;  /* 0x000000404343d836 */ /* 0x000fce0000000000 */
.L_x_175:
[----:B------:R-:W-:Y:S01]  /*6cc0*/  LEA R69, R63, 0xc0800000, 0x17 ;  /* 0xc08000003f457811 */ /* 0x000fe200078eb8ff */
[----:B------:R-:W-:Y:S01]  /*6cd0*/  VIADD R64, R64, 0xffffff81 ;  /* 0xffffff8140407836 */ /* 0x000fe20000000000 */
[----:B------:R-:W-:Y:S02]  /*6ce0*/  BSSY.RECONVERGENT B6, `(.L_x_180) ;  /* 0x0000035000067945 */ /* 0x000fe40003800200 */
[----:B------:R-:W-:Y:S01]  /*6cf0*/  IADD3 R69, PT, PT, -R69, R4, RZ ;  /* 0x0000000445457210 */ /* 0x000fe20007ffe1ff */
[C---:B------:R-:W-:Y:S01]  /*6d00*/  IMAD R5, R64.reuse, -0x800000, R5 ;  /* 0xff80000040057824 */ /* 0x040fe200078e0205 */
[----:B------:R-:W-:Y:S02]  /*6d10*/  IADD3 R64, PT, PT, R64, 0x7f, -R63 ;  /* 0x0000007f40407810 */ /* 0x000fe40007ffe83f */
[----:B------:R-:W0:Y:S01]  /*6d20*/  MUFU.RCP R65, R69 ;  /* 0x0000004500417308 */ /* 0x000e220000001000 */
[----:B------:R-:W-:-:S04]  /*6d30*/  FADD.FTZ R66, -R69, -RZ ;  /* 0x800000ff45427221 */ /* 0x000fc80000010100 */
[----:B0-----:R-:W-:-:S04]  /*6d40*/  FFMA R4, R65, R66, 1 ;  /* 0x3f80000041047423 */ /* 0x001fc80000000042 */
[----:B------:R-:W-:-:S04]  /*6d50*/  FFMA R4, R65, R4, R65 ;  /* 0x0000000441047223 */ /* 0x000fc80000000041 */
[----:B------:R-:W-:-:S04]  /*6d60*/  FFMA R65, R5, R4, RZ ;  /* 0x0000000405417223 */ /* 0x000fc800000000ff */
[----:B------:R-:W-:-:S04]  /*6d70*/  FFMA R63, R66, R65, R5 ;  /* 0x00000041423f7223 */ /* 0x000fc80000000005 */
[----:B------:R-:W-:-:S04]  /*6d80*/  FFMA R63, R4, R63, R65 ;  /* 0x0000003f043f7223 */ /* 0x000fc80000000041 */
[----:B------:R-:W-:Y:S01]  /*6d90*/  FFMA R5, R66, R63, R5 ;  /* 0x0000003f42057223 */ /* 0x000fe20000000005 */
[----:B------:R-:W-:-:S03]  /*6da0*/  IMAD.IADD R66, R64, 0x1, R67 ;  /* 0x0000000140427824 */ /* 0x000fc600078e0243 */
[----:B------:R-:W-:-:S05]  /*6db0*/  FFMA R67, R4, R5, R63 ;  /* 0x0000000504437223 */ /* 0x000fca000000003f */
[----:B------:R-:W-:-:S04]  /*6dc0*/  SHF.R.U32.HI R65, RZ, 0x17, R67 ;  /* 0x00000017ff417819 */ /* 0x000fc80000011643 */
[----:B------:R-:W-:-:S04]  /*6dd0*/  LOP3.LUT R65, R65, 0xff, RZ, 0xc0, !PT ;  /* 0x000000ff41417812 */ /* 0x000fc800078ec0ff */
[----:B------:R-:W-:-:S05]  /*6de0*/  IADD3 R64, PT, PT, R65, R66, RZ ;  /* 0x0000004241407210 */ /* 0x000fca0007ffe0ff */
        /* <DEDUP_REMOVED lines=10> */
[CCC-:B------:R-:W-:Y:S01]  /*6e90*/  FFMA.RP R66, R4.reuse, R5.reuse, R63.reuse ;  /* 0x0000000504427223 */ /* 0x1c0fe2000000803f */
[CCC-:B------:R-:W-:Y:S01]  /*6ea0*/  FFMA.RM R65, R4.reuse, R5.reuse, R63.reuse ;  /* 0x0000000504417223 */ /* 0x1c0fe2000000403f */
[----:B------:R-:W-:Y:S01]  /*6eb0*/  FFMA.RZ R4, R4, R5, R63 ;  /* 0x0000000504047223 */ /* 0x000fe2000000c03f */
[C---:B------:R-:W-:Y:S02]  /*6ec0*/  ISETP.NE.AND P5, PT, R64.reuse, RZ, PT ;  /* 0x000000ff4000720c */ /* 0x040fe40003fa5270 */
[----:B------:R-:W-:Y:S02]  /*6ed0*/  IADD3 R5, PT, PT, R64, 0x20, RZ ;  /* 0x0000002040057810 */ /* 0x000fe40007ffe0ff */
[----:B------:R-:W-:Y:S02]  /*6ee0*/  LOP3.LUT R4, R4, 0x7fffff, RZ, 0xc0, !PT ;  /* 0x007fffff04047812 */ /* 0x000fe400078ec0ff */
[----:B------:R-:W-:Y:S02]  /*6ef0*/  FSETP.NEU.FTZ.AND P4, PT, R66, R65, PT ;  /* 0x000000414200720b */ /* 0x000fe40003f9d000 */
[----:B------:R-:W-:Y:S01]  /*6f00*/  LOP3.LUT R66, R4, 0x800000, RZ, 0xfc, !PT ;  /* 0x0080000004427812 */ /* 0x000fe200078efcff */
[----:B------:R-:W-:-:S03]  /*6f10*/  IMAD.MOV R4, RZ, RZ, -R64 ;  /* 0x000000ffff047224 */ /* 0x000fc600078e0a40 */
[----:B------:R-:W-:Y:S02]  /*6f20*/  SHF.L.U32 R5, R66, R5, RZ ;  /* 0x0000000542057219 */ /* 0x000fe400000006ff */
[----:B------:R-:W-:Y:S02]  /*6f30*/  SEL R63, R4, RZ, P5 ;  /* 0x000000ff043f7207 */ /* 0x000fe40002800000 */
[----:B------:R-:W-:Y:S02]  /*6f40*/  ISETP.NE.AND P5, PT, R64, RZ, PT ;  /* 0x000000ff4000720c */ /* 0x000fe40003fa5270 */
[----:B------:R-:W-:Y:S02]  /*6f50*/  SHF.R.U32.HI R63, RZ, R63, R66 ;  /* 0x0000003fff3f7219 */ /* 0x000fe40000011642 */
[----:B------:R-:W-:Y:S02]  /*6f60*/  ISETP.NE.AND P5, PT, R5, RZ, P5 ;  /* 0x000000ff0500720c */ /* 0x000fe40002fa5270 */
[----:B------:R-:W-:-:S02]  /*6f70*/  SHF.R.U32.HI R5, RZ, 0x1, R63 ;  /* 0x00000001ff057819 */ /* 0x000fc4000001163f */
[----:B------:R-:W-:-:S04]  /*6f80*/  PLOP3.LUT P4, PT, P4, P5, PT, 0xf8, 0x8f ;  /* 0x00000000008f781c */ /* 0x000fc8000278bf70 */
[----:B------:R-:W-:-:S04]  /*6f90*/  SEL R4, RZ, 0x1, !P4 ;  /* 0x00000001ff047807 */ /* 0x000fc80006000000 */
[----:B------:R-:W-:-:S04]  /*6fa0*/  LOP3.LUT R4, R4, 0x1, R5, 0xf8, !PT ;  /* 0x0000000104047812 */ /* 0x000fc800078ef805 */
[----:B------:R-:W-:-:S05]  /*6fb0*/  LOP3.LUT R4, R4, R63, RZ, 0xc0, !PT ;  /* 0x0000003f04047212 */ /* 0x000fca00078ec0ff */
[----:B------:R-:W-:-:S05]  /*6fc0*/  IMAD.IADD R4, R5, 0x1, R4 ;  /* 0x0000000105047824 */ /* 0x000fca00078e0204 */
[----:B------:R-:W-:Y:S01]  /*6fd0*/  LOP3.LUT R67, R4, R67, RZ, 0xfc, !PT ;  /* 0x0000004304437212 */ /* 0x000fe200078efcff */
[----:B------:R-:W-:Y:S06]  /*6fe0*/  BRA `(.L_x_183) ;  /* 0x0000000000107947 */ /* 0x000fec0003800000 */
.L_x_182:
[----:B------:R-:W-:-:S04]  /*6ff0*/  LOP3.LUT R67, R67, 0x80000000, RZ, 0xc0, !PT ;  /* 0x8000000043437812 */ /* 0x000fc800078ec0ff */
[----:B------:R-:W-:Y:S01]  /*7000*/  LOP3.LUT R67, R67, 0x7f800000, RZ, 0xfc, !PT ;  /* 0x7f80000043437812 */ /* 0x000fe200078efcff */
[----:B------:R-:W-:Y:S06]  /*7010*/  BRA `(.L_x_183) ;  /* 0x0000000000047947 */ /* 0x000fec0003800000 */
.L_x_181:
[----:B------:R-:W-:-:S07]  /*7020*/  IMAD R67, R66, 0x800000, R67 ;  /* 0x0080000042437824 */ /* 0x000fce00078e0243 */
.L_x_183:
[----:B------:R-:W-:Y:S05]  /*7030*/  BSYNC.RECONVERGENT B6 ;  /* 0x0000000000067941 */ /* 0x000fea0003800200 */
.L_x_180:
[----:B------:R-:W-:Y:S01]  /*7040*/  MOV R4, R67 ;  /* 0x0000004300047202 */ /* 0x000fe20000000f00 */
[----:B------:R-:W-:Y:S06]  /*7050*/  BRA `(.L_x_184) ;  /* 0x0000000000207947 */ /* 0x000fec0003800000 */
.L_x_179:
[----:B------:R-:W-:-:S04]  /*7060*/  LOP3.LUT R4, R4, 0x80000000, R5, 0x48, !PT ;  /* 0x8000000004047812 */ /* 0x000fc800078e4805 */
[----:B------:R-:W-:Y:S01]  /*7070*/  LOP3.LUT R4, R4, 0x7f800000, RZ, 0xfc, !PT ;  /* 0x7f80000004047812 */ /* 0x000fe200078efcff */
[----:B------:R-:W-:Y:S06]  /*7080*/  BRA `(.L_x_184) ;  /* 0x0000000000147947 */ /* 0x000fec0003800000 */
.L_x_178:
[----:B------:R-:W-:Y:S01]  /*7090*/  LOP3.LUT R4, R4, 0x80000000, R5, 0x48, !PT ;  /* 0x8000000004047812 */ /* 0x000fe200078e4805 */
[----:B------:R-:W-:Y:S06]  /*70a0*/  BRA `(.L_x_184) ;  /* 0x00000000000c7947 */ /* 0x000fec0003800000 */
.L_x_177:
[----:B------:R-:W0:Y:S01]  /*70b0*/  MUFU.RSQ R4, -QNAN ;  /* 0xffc0000000047908 */ /* 0x000e220000001400 */
[----:B------:R-:W-:Y:S05]  /*70c0*/  BRA `(.L_x_184) ;  /* 0x0000000000047947 */ /* 0x000fea0003800000 */
.L_x_176:
[----:B------:R-:W-:-:S07]  /*70d0*/  FADD.FTZ R4, R5, R4 ;  /* 0x0000000405047221 */ /* 0x000fce0000010000 */
.L_x_184:
[----:B------:R-:W-:Y:S05]  /*70e0*/  BSYNC.RECONVERGENT B5 ;  /* 0x0000000000057941 */ /* 0x000fea0003800200 */
.L_x_174:
[----:B------:R-:W-:Y:S02]  /*70f0*/  IMAD.MOV.U32 R64, RZ, RZ, R6 ;  /* 0x000000ffff407224 */ /* 0x000fe400078e0006 */
[----:B------:R-:W-:-:S04]  /*7100*/  IMAD.MOV.U32 R65, RZ, RZ, 0x0 ;  /* 0x00000000ff417424 */ /* 0x000fc800078e00ff */
[----:B0-----:R-:W-:Y:S05]  /*7110*/  RET.REL.NODEC R64 `(_Z8simulateP8str_elemS0_ffPf) ;  /* 0xffffff8c40b87950 */ /* 0x001fea0003c3ffff */
        .type           $_Z8simulateP8str_elemS0_ffPf$__internal_accurate_pow,@function
        .size           $_Z8simulateP8str_elemS0_ffPf$__internal_accurate_pow,(.L_x_257 - $_Z8simulateP8str_elemS0_ffPf$__internal_accurate_pow)
$_Z8simulateP8str_elemS0_ffPf$__internal_accurate_pow:
[----:B------:R-:W-:Y:S01]  /*7120*/  ISETP.GT.U32.AND P2, PT, R49, 0xfffff, PT ;  /* 0x000fffff3100780c */ /* 0x000fe20003f44070 */
[----:B------:R-:W-:Y:S01]  /*7130*/  UMOV UR8, 0x7d2cafe2 ;  /* 0x7d2cafe200087882 */ /* 0x000fe20000000000 */
[----:B------:R-:W-:Y:S01]  /*7140*/  MOV R5, R49 ;  /* 0x0000003100057202 */ /* 0x000fe20000000f00 */
[----:B------:R-:W-:Y:S01]  /*7150*/  UMOV UR9, 0x3eb0f5ff ;  /* 0x3eb0f5ff00097882 */ /* 0x000fe20000000000 */
[----:B------:R-:W-:Y:S01]  /*7160*/  SHF.R.U32.HI R49, RZ, 0x14, R49 ;  /* 0x00000014ff317819 */ /* 0x000fe20000011631 */
[----:B------:R-:W-:Y:S01]  /*7170*/  UMOV UR10, 0x3b39803f ;  /* 0x3b39803f000a7882 */ /* 0x000fe20000000000 */
[----:B------:R-:W-:-:S07]  /*7180*/  UMOV UR11, 0x3c7abc9e ;  /* 0x3c7abc9e000b7882 */ /* 0x000fce0000000000 */
[----:B------:R-:W-:-:S10]  /*7190*/  @!P2 DMUL R68, R4, 1.80143985094819840000e+16 ;  /* 0x435000000444a828 */ /* 0x000fd40000000000 */
[----:B------:R-:W-:Y:S01]  /*71a0*/  @!P2 IMAD.MOV.U32 R5, RZ, RZ, R69 ;  /* 0x000000ffff05a224 */ /* 0x000fe200078e0045 */
[----:B------:R-:W-:Y:S01]  /*71b0*/  @!P2 LEA.HI R49, R69, 0xffffffca, RZ, 0xc ;  /* 0xffffffca4531a811 */ /* 0x000fe200078f60ff */
[----:B------:R-:W-:-:S03]  /*71c0*/  @!P2 IMAD.MOV.U32 R4, RZ, RZ, R68 ;  /* 0x000000ffff04a224 */ /* 0x000fc600078e0044 */
[----:B------:R-:W-:Y:S02]  /*71d0*/  LOP3.LUT R5, R5, 0x800fffff, RZ, 0xc0, !PT ;  /* 0x800fffff05057812 */ /* 0x000fe400078ec0ff */
[----:B------:R-:W-:Y:S02]  /*71e0*/  MOV R54, R4 ;  /* 0x0000000400367202 */ /* 0x000fe40000000f00 */
[----:B------:R-:W-:-:S04]  /*71f0*/  LOP3.LUT R5, R5, 0x3ff00000, RZ, 0xfc, !PT ;  /* 0x3ff0000005057812 */ /* 0x000fc800078efcff */
[----:B------:R-:W-:Y:S01]  /*7200*/  ISETP.GE.U32.AND P3, PT, R5, 0x3ff6a09f, PT ;  /* 0x3ff6a09f0500780c */ /* 0x000fe20003f66070 */
[----:B------:R-:W-:-:S12]  /*7210*/  IMAD.MOV.U32 R55, RZ, RZ, R5 ;  /* 0x000000ffff377224 */ /* 0x000fd800078e0005 */
[----:B------:R-:W-:-:S05]  /*7220*/  @P3 VIADD R4, R55, 0xfff00000 ;  /* 0xfff0000037043836 */ /* 0x000fca0000000000 */
[----:B------:R-:W-:Y:S01]  /*7230*/  @P3 MOV R55, R4 ;  /* 0x0000000400373202 */ /* 0x000fe20000000f00 */
[----:B------:R-:W-:-:S05]  /*7240*/  IMAD.MOV.U32 R4, RZ, RZ, RZ ;  /* 0x000000ffff047224 */ /* 0x000fca00078e00ff */
[C---:B------:R-:W-:Y:S02]  /*7250*/  DADD R56, R54.reuse, 1 ;  /* 0x3ff0000036387429 */ /* 0x040fe40000000000 */
[----:B------:R-:W-:-:S04]  /*7260*/  DADD R54, R54, -1 ;  /* 0xbff0000036367429 */ /* 0x000fc80000000000 */
[----:B------:R-:W0:Y:S02]  /*7270*/  MUFU.RCP64H R5, R57 ;  /* 0x0000003900057308 */ /* 0x000e240000001800 */
[----:B0-----:R-:W-:-:S08]  /*7280*/  DFMA R50, -R56, R4, 1 ;  /* 0x3ff000003832742b */ /* 0x001fd00000000104 */
[----:B------:R-:W-:-:S08]  /*7290*/  DFMA R50, R50, R50, R50 ;  /* 0x000000323232722b */ /* 0x000fd00000000032 */
[----:B------:R-:W-:Y:S01]  /*72a0*/  DFMA R50, R4, R50, R4 ;  /* 0x000000320432722b */ /* 0x000fe20000000004 */
[----:B------:R-:W-:Y:S01]  /*72b0*/  IMAD.MOV.U32 R4, RZ, RZ, 0x41ad3b5a ;  /* 0x41ad3b5aff047424 */ /* 0x000fe200078e00ff */
[----:B------:R-:W-:-:S06]  /*72c0*/  MOV R5, 0x3ed0f5d2 ;  /* 0x3ed0f5d200057802 */ /* 0x000fcc0000000f00 */
[----:B------:R-:W-:-:S08]  /*72d0*/  DMUL R66, R54, R50 ;  /* 0x0000003236427228 */ /* 0x000fd00000000000 */
[----:B------:R-:W-:-:S08]  /*72e0*/  DFMA R66, R54, R50, R66 ;  /* 0x000000323642722b */ /* 0x000fd00000000042 */
[----:B------:R-:W-:Y:S02]  /*72f0*/  DMUL R42, R66, R66 ;  /* 0x00000042422a7228 */ /* 0x000fe40000000000 */
[----:B------:R-:W-:-:S06]  /*7300*/  DADD R64, R54, -R66 ;  /* 0x0000000036407229 */ /* 0x000fcc0000000842 */
[----:B------:R-:W-:Y:S01]  /*7310*/  DFMA R4, R42, UR8, R4 ;  /* 0x000000082a047c2b */ /* 0x000fe20008000004 */
[----:B------:R-:W-:Y:S01]  /*7320*/  UMOV UR8, 0x75488a3f ;  /* 0x75488a3f00087882 */ /* 0x000fe20000000000 */
[----:B------:R-:W-:Y:S01]  /*7330*/  UMOV UR9, 0x3ef3b20a ;  /* 0x3ef3b20a00097882 */ /* 0x000fe20000000000 */
[----:B------:R-:W-:-:S05]  /*7340*/  DADD R64, R64, R64 ;  /* 0x0000000040407229 */ /* 0x000fca0000000040 */
[----:B------:R-:W-:Y:S01]  /*7350*/  DFMA R4, R42, R4, UR8 ;  /* 0x000000082a047e2b */ /* 0x000fe20008000004 */
[----:B------:R-:W-:Y:S01]  /*7360*/  UMOV UR8, 0xe4faecd5 ;  /* 0xe4faecd500087882 */ /* 0x000fe20000000000 */
[----:B------:R-:W-:Y:S01]  /*7370*/  UMOV UR9, 0x3f1745cd ;  /* 0x3f1745cd00097882 */ /* 0x000fe20000000000 */
[-C--:B------:R-:W-:Y:S02]  /*7380*/  DFMA R64, R54, -R66.reuse, R64 ;  /* 0x800000423640722b */ /* 0x080fe40000000040 */
[----:B------:R-:W-:-:S03]  /*7390*/  DMUL R54, R66, R66 ;  /* 0x0000004242367228 */ /* 0x000fc60000000000 */
[----:B------:R-:W-:Y:S01]  /*73a0*/  DFMA R4, R42, R4, UR8 ;  /* 0x000000082a047e2b */ /* 0x000fe20008000004 */
[----:B------:R-:W-:Y:S01]  /*73b0*/  UMOV UR8, 0x258a578b ;  /* 0x258a578b00087882 */ /* 0x000fe20000000000 */
[----:B------:R-:W-:Y:S01]  /*73c0*/  UMOV UR9, 0x3f3c71c7 ;  /* 0x3f3c71c700097882 */ /* 0x000fe20000000000 */
[----:B------:R-:W-:-:S05]  /*73d0*/  DMUL R64, R50, R64 ;  /* 0x0000004032407228 */ /* 0x000fca0000000000 */
[----:B------:R-:W-:Y:S01]  /*73e0*/  DFMA R4, R42, R4, UR8 ;  /* 0x000000082a047e2b */ /* 0x000fe20008000004 */
[----:B------:R-:W-:Y:S01]  /*73f0*/  UMOV UR8, 0x9242b910 ;  /* 0x9242b91000087882 */ /* 0x000fe20000000000 */
[----:B------:R-:W-:-:S03]  /*7400*/  UMOV UR9, 0x3f624924 ;  /* 0x3f62492400097882 */ /* 0x000fc60000000000 */
[----:B------:R-:W-:Y:S02]  /*7410*/  VIADD R51, R65, 0x100000 ;  /* 0x0010000041337836 */ /* 0x000fe40000000000 */
[----:B------:R-:W-:Y:S01]  /*7420*/  IMAD.MOV.U32 R50, RZ, RZ, R64 ;  /* 0x000000ffff327224 */ /* 0x000fe200078e0040 */
[----:B------:R-:W-:Y:S01]  /*7430*/  DFMA R4, R42, R4, UR8 ;  /* 0x000000082a047e2b */ /* 0x000fe20008000004 */
[----:B------:R-:W-:Y:S01]  /*7440*/  UMOV UR8, 0x99999dfb ;  /* 0x99999dfb00087882 */ /* 0x000fe20000000000 */
[----:B------:R-:W-:-:S06]  /*7450*/  UMOV UR9, 0x3f899999 ;  /* 0x3f89999900097882 */ /* 0x000fcc0000000000 */
[----:B------:R-:W-:Y:S01]  /*7460*/  DFMA R4, R42, R4, UR8 ;  /* 0x000000082a047e2b */ /* 0x000fe20008000004 */
[----:B------:R-:W-:Y:S01]  /*7470*/  UMOV UR8, 0x55555555 ;  /* 0x5555555500087882 */ /* 0x000fe20000000000 */
[----:B------:R-:W-:-:S06]  /*7480*/  UMOV UR9, 0x3fb55555 ;  /* 0x3fb5555500097882 */ /* 0x000fcc0000000000 */
        /* <DEDUP_REMOVED lines=15> */
[----:B------:R-:W-:-:S08]  /*7580*/  DADD R60, R60, -R54 ;  /* 0x000000003c3c7229 */ /* 0x000fd00000000836 */
[----:B------:R-:W-:Y:S02]  /*7590*/  DADD R60, R56, R60 ;  /* 0x00000000383c7229 */ /* 0x000fe4000000003c */
[----:B------:R-:W-:-:S08]  /*75a0*/  DMUL R56, R54, R42 ;  /* 0x0000002a36387228 */ /* 0x000fd00000000000 */
        /* <DEDUP_REMOVED lines=9> */
[C---:B------:R-:W-:Y:S01]  /*7640*/  IADD3 R4, PT, PT, R49.reuse, -0x3ff, RZ ;  /* 0xfffffc0131047810 */ /* 0x040fe20007ffe0ff */
[----:B------:R-:W-:Y:S02]  /*7650*/  @P3 VIADD R4, R49, 0xfffffc02 ;  /* 0xfffffc0231043836 */ /* 0x000fe40000000000 */
[----:B------:R-:W-:-:S04]  /*7660*/  IMAD.MOV.U32 R5, RZ, RZ, 0x43300000 ;  /* 0x43300000ff057424 */ /* 0x000fc800078e00ff */
        /* <DEDUP_REMOVED lines=12> */
[----:B------:R-:W-:Y:S01]  /*7730*/  DADD R42, R56, -R42 ;  /* 0x00000000382a7229 */ /* 0x000fe2000000082a */
[----:B------:R-:W-:Y:S01]  /*7740*/  MOV R56, 0x652b82fe ;  /* 0x652b82fe00387802 */ /* 0x000fe20000000f00 */
[----:B------:R-:W-:-:S06]  /*7750*/  IMAD.MOV.U32 R57, RZ, RZ, 0x3ff71547 ;  /* 0x3ff71547ff397424 */ /* 0x000fcc00078e00ff */
[----:B------:R-:W-:-:S08]  /*7760*/  DFMA R50, R50, UR10, R42 ;  /* 0x0000000a32327c2b */ /* 0x000fd0000800002a */
[----:B------:R-:W-:-:S08]  /*7770*/  DADD R42, R4, R50 ;  /* 0x00000000042a7229 */ /* 0x000fd00000000032 */
[----:B------:R-:W-:Y:S02]  /*7780*/  DADD R54, R4, -R42 ;  /* 0x0000000004367229 */ /* 0x000fe4000000082a */
[----:B------:R-:W-:-:S06]  /*7790*/  DMUL R4, R42, 2 ;  /* 0x400000002a047828 */ /* 0x000fcc0000000000 */
[----:B------:R-:W-:Y:S02]  /*77a0*/  DADD R50, R50, R54 ;  /* 0x0000000032327229 */ /* 0x000fe40000000036 */
[----:B------:R-:W-:-:S08]  /*77b0*/  DFMA R42, R42, 2, -R4 ;  /* 0x400000002a2a782b */ /* 0x000fd00000000804 */
        /* <DEDUP_REMOVED lines=12> */
[----:B------:R-:W-:Y:S01]  /*7880*/  IMAD.MOV.U32 R42, RZ, RZ, -0x35dec16 ;  /* 0xfca213eaff2a7424 */ /* 0x000fe200078e00ff */
[----:B------:R-:W-:Y:S01]  /*7890*/  MOV R43, 0x3e928af3 ;  /* 0x3e928af3002b7802 */ /* 0x000fe20000000f00 */
        /* <DEDUP_REMOVED lines=35> */
[----:B------:R-:W-:Y:S02]  /*7ad0*/  @!P3 LEA.HI R4, R56, R56, RZ, 0x1 ;  /* 0x000000383804b211 */ /* 0x000fe400078f08ff */
[----:B------:R-:W-:Y:S02]  /*7ae0*/  FSEL R55, R55, RZ, P2 ;  /* 0x000000ff37377208 */ /* 0x000fe40001000000 */
[----:B------:R-:W-:-:S04]  /*7af0*/  @!P3 SHF.R.S32.HI R4, RZ, 0x1, R4 ;  /* 0x00000001ff04b819 */ /* 0x000fc80000011404 */
[----:B------:R-:W-:Y:S01]  /*7b00*/  @!P3 IADD3 R5, PT, PT, R56, -R4, RZ ;  /* 0x800000043805b210 */ /* 0x000fe20007ffe0ff */
[----:B------:R-:W-:Y:S02]  /*7b10*/  @!P3 IMAD R43, R4, 0x100000, R43 ;  /* 0x00100000042bb824 */ /* 0x000fe400078e022b */
[----:B------:R-:W-:Y:S01]  /*7b20*/  @!P3 IMAD.MOV.U32 R4, RZ, RZ, RZ ;  /* 0x000000ffff04b224 */ /* 0x000fe200078e00ff */
[----:B------:R-:W-:-:S06]  /*7b30*/  @!P3 LEA R5, R5, 0x3ff00000, 0x14 ;  /* 0x3ff000000505b811 */ /* 0x000fcc00078ea0ff */
[----:B------:R-:W-:-:S11]  /*7b40*/  @!P3 DMUL R54, R42, R4 ;  /* 0x000000042a36b228 */ /* 0x000fd60000000000 */
.L_x_185:
[----:B------:R-:W-:Y:S02]  /*7b50*/  DFMA R50, R50, R54, R54 ;  /* 0x000000363232722b */ /* 0x000fe40000000036 */
[----:B------:R-:W-:-:S08]  /*7b60*/  DSETP.NEU.AND P2, PT, |R54|, +INF , PT ;  /* 0x7ff000003600742a */ /* 0x000fd00003f4d200 */
[----:B------:R-:W-:Y:S02]  /*7b70*/  FSEL R42, R54, R50, !P2 ;  /* 0x00000032362a7208 */ /* 0x000fe40005000000 */
[----:B------:R-:W-:Y:S01]  /*7b80*/  FSEL R4, R55, R51, !P2 ;  /* 0x0000003337047208 */ /* 0x000fe20005000000 */
[----:B------:R-:W-:Y:S01]  /*7b90*/  IMAD.MOV.U32 R51, RZ, RZ, 0x0 ;  /* 0x00000000ff337424 */ /* 0x000fe200078e00ff */
[----:B------:R-:W-:-:S04]  /*7ba0*/  MOV R50, R6 ;  /* 0x0000000600327202 */ /* 0x000fc80000000f00 */
[----:B------:R-:W-:Y:S05]  /*7bb0*/  RET.REL.NODEC R50 `(_Z8simulateP8str_elemS0_ffPf) ;  /* 0xffffff8432107950 */ /* 0x000fea0003c3ffff */
.L_x_186:
        /* <DEDUP_REMOVED lines=12> */
.L_x_257:


//--------------------- .nv.shared.reserved.0     --------------------------
	.section	.nv.shared.reserved.0,"aw",@nobits
	.weak		__nv_reservedSMEM_offset_0_alias
	.size		__nv_reservedSMEM_offset_0_alias, 0, 64
	.other		__nv_reservedSMEM_offset_0_alias,@"STO_CUDA_RESERVED_SHARED STV_DEFAULT"
__nv_reservedSMEM_offset_0_alias:
	.zero		0
	.zero		64


//--------------------- .nv.constant0._Z9stepAheadP8str_elemS0_fPf --------------------------
	.section	.nv.constant0._Z9stepAheadP8str_elemS0_fPf,"a",@progbits
	.sectionflags	@""
	.align	4
.nv.constant0._Z9stepAheadP8str_elemS0_fPf:
	.zero		928


//--------------------- .nv.constant0._Z8simulateP8str_elemS0_ffPf --------------------------
	.section	.nv.constant0._Z8simulateP8str_elemS0_ffPf,"a",@progbits
	.sectionflags	@""
	.align	4
.nv.constant0._Z8simulateP8str_elemS0_ffPf:
	.zero		928


//--------------------- SYMBOLS --------------------------

	.type		.nv.reservedSmem.offset0,@object
	.size		.nv.reservedSmem.offset0,0x4
